def gluon_wgmma(
    a_ptr,
    b_ptr,
    c_ptr,
    M,
    N,
    K,
    stride_am,
    stride_bk,
    stride_cm,
    BLOCK_M: gl.constexpr,
    BLOCK_N: gl.constexpr,
    BLOCK_K: gl.constexpr,
    DTYPE: gl.constexpr,
    A_LAYOUT: gl.constexpr,
    B_LAYOUT: gl.constexpr,
    C_LAYOUT: gl.constexpr,
    B_SHAPE: gl.constexpr,
    TRANS_B: gl.constexpr,
    NUM_BUFFERS: gl.constexpr,
    NUM_WARPS: gl.constexpr,
):
    a_desc = tma.make_tensor_descriptor(
        a_ptr, [M, K], [stride_am, 1], [BLOCK_M, BLOCK_K], A_LAYOUT
    )
    b_desc = tma.make_tensor_descriptor(
        b_ptr,
        [N, K] if TRANS_B else [K, N],
        [stride_bk, 1],
        B_SHAPE,
        B_LAYOUT,
    )
    c_desc = tma.make_tensor_descriptor(
        c_ptr, [M, N], [stride_cm, 1], [BLOCK_M, BLOCK_N], C_LAYOUT
    )

    a_bufs = gl.allocate_shared_memory(
        DTYPE, [NUM_BUFFERS, BLOCK_M, BLOCK_K], A_LAYOUT
    )
    b_bufs = gl.allocate_shared_memory(DTYPE, [NUM_BUFFERS] + B_SHAPE, B_LAYOUT)

    pid_m = gl.program_id(0)
    pid_n = gl.program_id(1)
    off_m = pid_m * BLOCK_M
    off_n = pid_n * BLOCK_N

    mma_layout: gl.constexpr = pick_wgmma_layout(DTYPE, BLOCK_M, BLOCK_N, NUM_WARPS)
    acc = warpgroup_mma_init(
        gl.zeros((BLOCK_M, BLOCK_N), dtype=gl.float32, layout=mma_layout)
    )

    bars = gl.allocate_shared_memory(
        gl.int64, [NUM_BUFFERS, 1], mbarrier.MBarrierLayout()
    )
    for i in gl.static_range(NUM_BUFFERS):
        mbarrier.init(bars.index(i), count=1)
    idx = 0
    phase = 0

    for k in range(0, K, BLOCK_K):
        a = a_bufs.index(idx)
        b = b_bufs.index(idx)
        bar = bars.index(idx)
        mbarrier.expect(bar, a_desc.block_type.nbytes + b_desc.block_type.nbytes)
        tma.async_copy_global_to_shared(a_desc, [off_m, k], bar, a)
        tma.async_copy_global_to_shared(
            b_desc, [off_n, k] if TRANS_B else [k, off_n], bar, b
        )
        mbarrier.wait(bar, phase=phase)

        if TRANS_B:
            b = b.permute((1, 0))
        acc = warpgroup_mma_wait(num_outstanding=0, deps=(acc,))
        acc = warpgroup_mma(a, b, acc, is_async=True)

        idx += 1
        if idx == NUM_BUFFERS:
            idx = 0
            phase ^= 1

    acc = warpgroup_mma_wait(num_outstanding=0, deps=(acc,))
    for i in gl.static_range(NUM_BUFFERS):
        mbarrier.invalidate(bars.index(i))

    c_smem = gl.allocate_shared_memory(DTYPE, [BLOCK_M, BLOCK_N], C_LAYOUT)
    c_smem.store(acc.to(DTYPE))
    fence_async_shared()
    tma.async_copy_shared_to_global(c_desc, [off_m, off_n], c_smem)
    tma.store_wait(pendings=0)

# config = {"BLOCK_K": 128, "BLOCK_M": 64, "BLOCK_N": 64, "arch": "sm_90", "dtype": "fp16", "num_buffers": 3, "num_warps": 4, "trans_b": 0}
# arch = sm_90


// ===== COMPILED SASS (sm_90a) =====

	.target	sm_90a

	.elftype	@"ET_EXEC"


//--------------------- .note.nv.tkinfo           --------------------------
	.section	.note.nv.tkinfo,"",@"SHT_NOTE"
	.sectionflags	@"SHF_NOTE_NV_TKINFO"
	.tkinfo
        /*0018*/ 	.word	0x00000002
        /*0030*/ 	.string	""
        /*0030*/ 	.string	"ptxas"
        /*0030*/ 	.string	"Cuda compilation tools, release 13.0, V13.0.88"
        /*0030*/ 	.string	"Build cuda_13.0.r13.0/compiler.36424714_0"
        /*0030*/ 	.string	"-v  -suppress-debug-info  -lineinfo  -arch sm_90a "



//--------------------- .note.nv.cuinfo           --------------------------
	.section	.note.nv.cuinfo,"",@"SHT_NOTE"
	.sectionflags	@"SHF_NOTE_NV_CUINFO"
        /*0018*/ 	.short	0x0002
        /*001a*/ 	.short	0x005a
        /*001c*/ 	.short	0x0082
	.zero		2


//--------------------- .nv.info                  --------------------------
	.section	.nv.info,"",@"SHT_CUDA_INFO"
	.align	4


	//----- nvinfo : EIATTR_REGCOUNT
	.align		4
        /*0000*/ 	.byte	0x04, 0x2f
        /*0002*/ 	.short	(.L_1 - .L_0)
	.align		4
.L_0:
        /*0004*/ 	.word	index@(gluon_wgmma)
        /*0008*/ 	.word	0x0000003a


	//----- nvinfo : EIATTR_FRAME_SIZE
	.align		4
.L_1:
        /*000c*/ 	.byte	0x04, 0x11
        /*000e*/ 	.short	(.L_3 - .L_2)
	.align		4
.L_2:
        /*0010*/ 	.word	index@(gluon_wgmma)
        /*0014*/ 	.word	0x00000000


	//----- nvinfo : EIATTR_MIN_STACK_SIZE
	.align		4
.L_3:
        /*0018*/ 	.byte	0x04, 0x12
        /*001a*/ 	.short	(.L_5 - .L_4)
	.align		4
.L_4:
        /*001c*/ 	.word	index@(gluon_wgmma)
        /*0020*/ 	.word	0x00000000
.L_5:


//--------------------- .nv.compat                --------------------------
	.section	.nv.compat,"",@"SHT_CUDA_COMPAT_INFO"
	.align	4
        /*0000*/ 	.byte	0x02, 0x09, 0x01, 0x00, 0x02, 0x02, 0x04, 0x00, 0x02, 0x05, 0x05, 0x00, 0x03, 0x07, 0x01, 0x01
        /*0010*/ 	.byte	0x02, 0x03, 0x03, 0x00, 0x02, 0x06, 0x01, 0x00, 0x04, 0x0b, 0x08, 0x00, 0x00, 0x00, 0x00, 0x00
        /*0020*/ 	.byte	0x00, 0x00, 0x00, 0x00


//--------------------- .nv.info.gluon_wgmma      --------------------------
	.section	.nv.info.gluon_wgmma,"",@"SHT_CUDA_INFO"
	.sectionflags	@""
	.align	4


	//----- nvinfo : EIATTR_CUDA_API_VERSION
	.align		4
        /*0000*/ 	.byte	0x04, 0x37
        /*0002*/ 	.short	(.L_7 - .L_6)
.L_6:
        /*0004*/ 	.word	0x00000082


	//----- nvinfo : EIATTR_KPARAM_INFO
	.align		4
.L_7:
        /*0008*/ 	.byte	0x04, 0x17
        /*000a*/ 	.short	(.L_9 - .L_8)
.L_8:
        /*000c*/ 	.word	0x00000000
        /*0010*/ 	.short	0x000a
        /*0012*/ 	.short	0x0048
        /*0014*/ 	.byte	0x00, 0xf4, 0x21, 0x00


	//----- nvinfo : EIATTR_KPARAM_INFO
	.align		4
.L_9:
        /*0018*/ 	.byte	0x04, 0x17
        /*001a*/ 	.short	(.L_11 - .L_10)
.L_10:
        /*001c*/ 	.word	0x00000000
        /*0020*/ 	.short	0x0009
        /*0022*/ 	.short	0x0040
        /*0024*/ 	.byte	0x00, 0xf4, 0x21, 0x00


	//----- nvinfo : EIATTR_KPARAM_INFO
	.align		4
.L_11:
        /*0028*/ 	.byte	0x04, 0x17
        /*002a*/ 	.short	(.L_13 - .L_12)
.L_12:
        /*002c*/ 	.word	0x00000000
        /*0030*/ 	.short	0x0008
        /*0032*/ 	.short	0x0038
        /*0034*/ 	.byte	0x00, 0xf0, 0x21, 0x00


	//----- nvinfo : EIATTR_KPARAM_INFO
	.align		4
.L_13:
        /*0038*/ 	.byte	0x04, 0x17
        /*003a*/ 	.short	(.L_15 - .L_14)
.L_14:
        /*003c*/ 	.word	0x00000000
        /*0040*/ 	.short	0x0007
        /*0042*/ 	.short	0x0030
        /*0044*/ 	.byte	0x00, 0xf0, 0x21, 0x00


	//----- nvinfo : EIATTR_KPARAM_INFO
	.align		4
.L_15:
        /*0048*/ 	.byte	0x04, 0x17
        /*004a*/ 	.short	(.L_17 - .L_16)
.L_16:
        /*004c*/ 	.word	0x00000000
        /*0050*/ 	.short	0x0006
        /*0052*/ 	.short	0x0028
        /*0054*/ 	.byte	0x00, 0xf0, 0x21, 0x00


	//----- nvinfo : EIATTR_KPARAM_INFO
	.align		4
.L_17:
        /*0058*/ 	.byte	0x04, 0x17
        /*005a*/ 	.short	(.L_19 - .L_18)
.L_18:
        /*005c*/ 	.word	0x00000000
        /*0060*/ 	.short	0x0005
        /*0062*/ 	.short	0x0020
        /*0064*/ 	.byte	0x00, 0xf0, 0x11, 0x00


	//----- nvinfo : EIATTR_KPARAM_INFO
	.align		4
.L_19:
        /*0068*/ 	.byte	0x04, 0x17
        /*006a*/ 	.short	(.L_21 - .L_20)
.L_20:
        /*006c*/ 	.word	0x00000000
        /*0070*/ 	.short	0x0004
        /*0072*/ 	.short	0x001c
        /*0074*/ 	.byte	0x00, 0xf0, 0x11, 0x00


	//----- nvinfo : EIATTR_KPARAM_INFO
	.align		4
.L_21:
        /*0078*/ 	.byte	0x04, 0x17
        /*007a*/ 	.short	(.L_23 - .L_22)
.L_22:
        /*007c*/ 	.word	0x00000000
        /*0080*/ 	.short	0x0003
        /*0082*/ 	.short	0x0018
        /*0084*/ 	.byte	0x00, 0xf0, 0x11, 0x00


	//----- nvinfo : EIATTR_KPARAM_INFO
	.align		4
.L_23:
        /*0088*/ 	.byte	0x04, 0x17
        /*008a*/ 	.short	(.L_25 - .L_24)
.L_24:
        /*008c*/ 	.word	0x00000000
        /*0090*/ 	.short	0x0002
        /*0092*/ 	.short	0x0010
        /*0094*/ 	.byte	0x00, 0xf4, 0x21, 0x00


	//----- nvinfo : EIATTR_KPARAM_INFO
	.align		4
.L_25:
        /*0098*/ 	.byte	0x04, 0x17
        /*009a*/ 	.short	(.L_27 - .L_26)
.L_26:
        /*009c*/ 	.word	0x00000000
        /*00a0*/ 	.short	0x0001
        /*00a2*/ 	.short	0x0008
        /*00a4*/ 	.byte	0x00, 0xf4, 0x21, 0x00


	//----- nvinfo : EIATTR_KPARAM_INFO
	.align		4
.L_27:
        /*00a8*/ 	.byte	0x04, 0x17
        /*00aa*/ 	.short	(.L_29 - .L_28)
.L_28:
        /*00ac*/ 	.word	0x00000000
        /*00b0*/ 	.short	0x0000
        /*00b2*/ 	.short	0x0000
        /*00b4*/ 	.byte	0x00, 0xf4, 0x21, 0x00


	//----- nvinfo : EIATTR_SPARSE_MMA_MASK
	.align		4
.L_29:
        /*00b8*/ 	.byte	0x03, 0x50
        /*00ba*/ 	.short	0x0000


	//----- nvinfo : EIATTR_MAXREG_COUNT
	.align		4
        /*00bc*/ 	.byte	0x03, 0x1b
        /*00be*/ 	.short	0x00ff


	//----- nvinfo : EIATTR_NUM_BARRIERS
	.align		4
        /*00c0*/ 	.byte	0x02, 0x4c
        /*00c2*/ 	.byte	0x01
	.zero		1


	//----- nvinfo : EIATTR_MERCURY_ISA_VERSION
	.align		4
        /*00c4*/ 	.byte	0x03, 0x5f
        /*00c6*/ 	.short	0x0101


	//----- nvinfo : EIATTR_INT_WARP_WIDE_INSTR_OFFSETS
	.align		4
        /*00c8*/ 	.byte	0x04, 0x31
        /*00ca*/ 	.short	(.L_31 - .L_30)


	//   ....[0]....
.L_30:
        /*00cc*/ 	.word	0x00001330


	//   ....[1]....
        /*00d0*/ 	.word	0x00001350


	//   ....[2]....
        /*00d4*/ 	.word	0x00001360


	//   ....[3]....
        /*00d8*/ 	.word	0x00001440


	//   ....[4]....
        /*00dc*/ 	.word	0x00001710


	//   ....[5]....
        /*00e0*/ 	.word	0x00001720


	//   ....[6]....
        /*00e4*/ 	.word	0x00001790


	//   ....[7]....
        /*00e8*/ 	.word	0x000017a0


	//   ....[8]....
        /*00ec*/ 	.word	0x00001db0


	//   ....[9]....
        /*00f0*/ 	.word	0x00001dc0


	//----- nvinfo : EIATTR_COOP_GROUP_MASK_REGIDS
	.align		4
.L_31:
        /*00f4*/ 	.byte	0x04, 0x29
        /*00f6*/ 	.short	(.L_33 - .L_32)


	//   ....[0]....
.L_32:
        /*00f8*/ 	.word	0xffffffff


	//   ....[1]....
        /*00fc*/ 	.word	0xffffffff


	//   ....[2]....
        /*0100*/ 	.word	0xffffffff


	//----- nvinfo : EIATTR_COOP_GROUP_INSTR_OFFSETS
	.align		4
.L_33:
        /*0104*/ 	.byte	0x04, 0x28
        /*0106*/ 	.short	(.L_35 - .L_34)


	//   ....[0]....
.L_34:
        /*0108*/ 	.word	0x00000150


	//   ....[1]....
        /*010c*/ 	.word	0x00000720


	//   ....[2]....
        /*0110*/ 	.word	0x00000cd0


	//----- nvinfo : EIATTR_MBARRIER_INSTR_OFFSETS
	.align		4
.L_35:
        /*0114*/ 	.byte	0x04, 0x39
        /*0116*/ 	.short	(.L_37 - .L_36)


	//   ....[0]....
.L_36:
        /*0118*/ 	.word	0x000014a0
        /*011c*/ 	.word	0x000000ff
        /*0120*/ 	.word	0x00018000
        /*0124*/ 	.short	0x0100
        /*0126*/ 	.byte	0x0c
	.zero		1


	//   ....[1]....
        /*0128*/ 	.word	0x000014c0
        /*012c*/ 	.word	0x000000ff
        /*0130*/ 	.word	0x00018008
        /*0134*/ 	.short	0x0100
        /*0136*/ 	.byte	0x0c
	.zero		1


	//   ....[2]....
        /*0138*/ 	.word	0x000014f0
        /*013c*/ 	.word	0x000000ff
        /*0140*/ 	.word	0x00018010
        /*0144*/ 	.short	0x0100
        /*0146*/ 	.byte	0x0c
	.zero		1


	//   ....[3]....
        /*0148*/ 	.word	0x00001850
        /*014c*/ 	.word	0x000000ff
        /*0150*/ 	.word	0x00018000
        /*0154*/ 	.short	0x010a
        /*0156*/ 	.byte	0x12
	.zero		1


	//   ....[4]....
        /*0158*/ 	.word	0x00001c50
        /*015c*/ 	.word	0x000000ff
        /*0160*/ 	.word	0x00018000
        /*0164*/ 	.short	0x0108
        /*0166*/ 	.byte	0x0c
	.zero		1


	//   ....[5]....
        /*0168*/ 	.word	0x00001d70
        /*016c*/ 	.word	0x000000ff
        /*0170*/ 	.word	0x00018008
        /*0174*/ 	.short	0x0108
        /*0176*/ 	.byte	0x0c
	.zero		1


	//   ....[6]....
        /*0178*/ 	.word	0x00001df0
        /*017c*/ 	.word	0x000000ff
        /*0180*/ 	.word	0x00018010
        /*0184*/ 	.short	0x0108
        /*0186*/ 	.byte	0x0c
	.zero		1


	//   ....[7]....
        /*0188*/ 	.word	0x00001ec0
        /*018c*/ 	.word	0x000000ff
        /*0190*/ 	.word	0x00018000
        /*0194*/ 	.short	0x010a
        /*0196*/ 	.byte	0x12
	.zero		1


	//----- nvinfo : EIATTR_NUM_MBARRIERS
	.align		4
.L_37:
        /*0198*/ 	.byte	0x03, 0x38
        /*019a*/ 	.short	0x0003


	//----- nvinfo : EIATTR_EXIT_INSTR_OFFSETS
	.align		4
        /*019c*/ 	.byte	0x04, 0x1c
        /*019e*/ 	.short	(.L_39 - .L_38)


	//   ....[0]....
.L_38:
        /*01a0*/ 	.word	0x00001eb0


	//----- nvinfo : EIATTR_REQNTID
	.align		4
.L_39:
        /*01a4*/ 	.byte	0x04, 0x10
        /*01a6*/ 	.short	(.L_41 - .L_40)
.L_40:
        /*01a8*/ 	.word	0x00000080
        /*01ac*/ 	.word	0x00000001
        /*01b0*/ 	.word	0x00000001


	//----- nvinfo : EIATTR_CRS_STACK_SIZE
	.align		4
.L_41:
        /*01b4*/ 	.byte	0x04, 0x1e
        /*01b6*/ 	.short	(.L_43 - .L_42)
.L_42:
        /*01b8*/ 	.word	0x00000000


	//----- nvinfo : EIATTR_CBANK_PARAM_SIZE
	.align		4
.L_43:
        /*01bc*/ 	.byte	0x03, 0x19
        /*01be*/ 	.short	0x0050


	//----- nvinfo : EIATTR_PARAM_CBANK
	.align		4
        /*01c0*/ 	.byte	0x04, 0x0a
        /*01c2*/ 	.short	(.L_45 - .L_44)
	.align		4
.L_44:
        /*01c4*/ 	.word	index@(.nv.constant0.gluon_wgmma)
        /*01c8*/ 	.short	0x0210
        /*01ca*/ 	.short	0x0050


	//----- nvinfo : EIATTR_SW_WAR
	.align		4
.L_45:
        /*01cc*/ 	.byte	0x04, 0x36
        /*01ce*/ 	.short	(.L_47 - .L_46)
.L_46:
        /*01d0*/ 	.word	0x00000008
.L_47:


//--------------------- .nv.callgraph             --------------------------
	.section	.nv.callgraph,"",@"SHT_CUDA_CALLGRAPH"
	.align	4
	.sectionentsize	8
	.align		4
        /*0000*/ 	.word	0x00000000
	.align		4
        /*0004*/ 	.word	0xffffffff
	.align		4
        /*0008*/ 	.word	0x00000000
	.align		4
        /*000c*/ 	.word	0xfffffffe
	.align		4
        /*0010*/ 	.word	0x00000000
	.align		4
        /*0014*/ 	.word	0xfffffffd
	.align		4
        /*0018*/ 	.word	0x00000000
	.align		4
        /*001c*/ 	.word	0xfffffffc


//--------------------- .text.gluon_wgmma         --------------------------
	.section	.text.gluon_wgmma,"ax",@progbits
	.align	128
        .global         gluon_wgmma
        .type           gluon_wgmma,@function
        .size           gluon_wgmma,(.L_x_52 - gluon_wgmma)
        .other          gluon_wgmma,@"STO_CUDA_ENTRY STV_DEFAULT"
gluon_wgmma:
.text.gluon_wgmma:
[----:B------:R-:W-:Y:S01]  /*0000*/  LDC R1, c[0x0][0x28] ;  /* 0x00000a00ff017b82 */ /* 0x000fe20000000800 */
[----:B------:R-:W1:Y:S07]  /*0010*/  S2R R0, SR_TID.X ;  /* 0x0000000000007919 */ /* 0x000e6e0000002100 */
[----:B------:R-:W2:Y:S01]  /*0020*/  S2UR UR4, SR_CgaCtaId ;  /* 0x00000000000479c3 */ /* 0x000ea20000008800 */
[----:B------:R-:W-:Y:S01]  /*0030*/  UMOV UR12, 0x400 ;  /* 0x00000400000c7882 */ /* 0x000fe20000000000 */
[----:B------:R-:W-:Y:S01]  /*0040*/  ULDC UR6, c[0x0][0xc] ;  /* 0x0000030000067ab9 */ /* 0x000fe20000000800 */
[----:B------:R-:W-:Y:S01]  /*0050*/  ULDC.64 UR24, c[0x0][0x250] ;  /* 0x0000940000187ab9 */ /* 0x000fe20000000a00 */
[----:B------:R-:W-:Y:S04]  /*0060*/  BSSY B0, `(.L_x_0) ;  /* 0x000001f000007945 */ /* 0x000fe80003800000 */
[----:B------:R-:W3:Y:S08]  /*0070*/  LDC R2, c[0x0][0x228] ;  /* 0x00008a00ff027b82 */ /* 0x000ef00000000800 */
[----:B------:R-:W4:Y:S08]  /*0080*/  LDC R8, c[0x0][0x230] ;  /* 0x00008c00ff087b82 */ /* 0x000f300000000800 */
[----:B------:R-:W-:Y:S01]  /*0090*/  S2UR UR15, SR_CTAID.Y ;  /* 0x00000000000f79c3 */ /* 0x000fe20000002600 */
[----:B--2---:R-:W-:-:S03]  /*00a0*/  ULEA UR12, UR4, UR12, 0x18 ;  /* 0x0000000c040c7291 */ /* 0x004fc6000f8ec03f */
[----:B------:R-:W-:Y:S01]  /*00b0*/  ULDC UR4, c[0x0][0x10] ;  /* 0x0000040000047ab9 */ /* 0x000fe20000000800 */
[----:B-1----:R-:W-:-:S03]  /*00c0*/  LOP3.LUT R6, R0, 0x7f, RZ, 0xc0, !PT ;  /* 0x0000007f00067812 */ /* 0x002fc600078ec0ff */
[----:B------:R-:W1:Y:S01]  /*00d0*/  S2UR UR5, SR_CTAID.Z ;  /* 0x00000000000579c3 */ /* 0x000e620000002700 */
[----:B---3--:R-:W-:Y:S01]  /*00e0*/  VIADD R2, R2, 0xffffffff ;  /* 0xffffffff02027836 */ /* 0x008fe20000000000 */
[C---:B------:R-:W-:Y:S02]  /*00f0*/  ISETP.GE.U32.AND P0, PT, R6.reuse, 0x20, PT ;  /* 0x000000200600780c */ /* 0x040fe40003f06070 */
[C---:B------:R-:W-:Y:S02]  /*0100*/  ISETP.NE.U32.AND P2, PT, R6.reuse, RZ, PT ;  /* 0x000000ff0600720c */ /* 0x040fe40003f45070 */
[----:B------:R-:W-:Y:S02]  /*0110*/  LEA R11, R6, UR12, 0x2 ;  /* 0x0000000c060b7c11 */ /* 0x000fe4000f8e10ff */
[----:B------:R-:W2:Y:S01]  /*0120*/  S2UR UR26, SR_CTAID.X ;  /* 0x00000000001a79c3 */ /* 0x000ea20000002500 */
[----:B----4-:R-:W-:-:S06]  /*0130*/  VIADD R14, R8, 0xffffffff ;  /* 0xffffffff080e7836 */ /* 0x010fcc0000000000 */
[----:B------:R3:W-:Y:S01]  /*0140*/  @!P0 STS [R11], RZ ;  /* 0x000000ff0b008388 */ /* 0x0007e20000000800 */
[----:B------:R-:W-:-:S03]  /*0150*/  NOP ;  /* 0x0000000000007918 */ /* 0x000fc60000000000 */
[----:B------:R3:W-:Y:S01]  /*0160*/  @!P2 STS [UR12+0x24], R2 ;  /* 0x00002402ff00a988 */ /* 0x0007e2000800080c */
[----:B-1----:R-:W-:-:S03]  /*0170*/  UIMAD UR4, UR5, UR4, UR15 ;  /* 0x00000004050472a4 */ /* 0x002fc6000f8e020f */
[----:B------:R3:W-:Y:S01]  /*0180*/  @!P2 STS [UR12+0x20], R14 ;  /* 0x0000200eff00a988 */ /* 0x0007e2000800080c */
[----:B--2---:R-:W-:-:S04]  /*0190*/  UIMAD UR4, UR4, UR6, UR26 ;  /* 0x00000006040472a4 */ /* 0x004fc8000f8e021a */
[----:B------:R-:W-:-:S03]  /*01a0*/  UIMAD UR5, UR4, 0x180, URZ ;  /* 0x00000180040578a4 */ /* 0x000fc6000f8e023f */
[----:B------:R-:W-:Y:S01]  /*01b0*/  UMOV UR4, URZ ;  /* 0x0000003f00047c82 */ /* 0x000fe20008000000 */
[----:B------:R-:W-:-:S04]  /*01c0*/  UIADD3 UR20, UP0, UR5, UR24, URZ ;  /* 0x0000001805147290 */ /* 0x000fc8000ff1e03f */
[----:B------:R-:W-:Y:S01]  /*01d0*/  ULEA.HI.X.SX32 UR21, UR5, UR25, 0x1, UP0 ;  /* 0x0000001905157291 */ /* 0x000fe200080f0e3f */
[----:B---3--:R-:W-:Y:S11]  /*01e0*/  @P2 BRA `(.L_x_1) ;  /* 0x0000000000182947 */ /* 0x008ff60003800000 */
[----:B------:R-:W1:Y:S01]  /*01f0*/  LDS R3, [UR12+0x8] ;  /* 0x0000080cff037984 */ /* 0x000e620008000800 */
[----:B------:R-:W2:Y:S01]  /*0200*/  LDC.64 R12, c[0x0][0x210] ;  /* 0x00008400ff0c7b82 */ /* 0x000ea20000000a00 */
[----:B------:R-:W-:Y:S02]  /*0210*/  IMAD.MOV.U32 R4, RZ, RZ, 0x70 ;  /* 0x00000070ff047424 */ /* 0x000fe400078e00ff */
[----:B--2---:R2:W-:Y:S03]  /*0220*/  STS.64 [UR12], R12 ;  /* 0x0000000cff007988 */ /* 0x0045e60008000a0c */
[----:B-1----:R-:W-:-:S05]  /*0230*/  LOP3.LUT R3, R3, 0x10, R4, 0xd8, !PT ;  /* 0x0000001003037812 */ /* 0x002fca00078ed804 */
[----:B------:R2:W-:Y:S02]  /*0240*/  STS [UR12+0x8], R3 ;  /* 0x00000803ff007988 */ /* 0x0005e4000800080c */
.L_x_1:
[----:B------:R-:W-:Y:S05]  /*0250*/  BSYNC B0 ;  /* 0x0000000000007941 */ /* 0x000fea0003800000 */
.L_x_0:
[----:B------:R-:W-:Y:S04]  /*0260*/  BSSY B0, `(.L_x_2) ;  /* 0x000000a000007945 */ /* 0x000fe80003800000 */
[----:B------:R-:W-:Y:S05]  /*0270*/  @P2 BRA `(.L_x_3) ;  /* 0x0000000000202947 */ /* 0x000fea0003800000 */
[----:B--2---:R-:W1:Y:S01]  /*0280*/  LDS R3, [UR12+0x34] ;  /* 0x0000340cff037984 */ /* 0x004e620008000800 */
[----:B------:R-:W-:Y:S02]  /*0290*/  IMAD.MOV.U32 R4, RZ, RZ, 0x3f000000 ;  /* 0x3f000000ff047424 */ /* 0x000fe400078e00ff */
[----:B------:R-:W-:Y:S01]  /*02a0*/  @!P2 IMAD.MOV.U32 R5, RZ, RZ, 0x3f ;  /* 0x0000003fff05a424 */ /* 0x000fe200078e00ff */
[----:B------:R-:W2:Y:S02]  /*02b0*/  @!P2 LDS R10, [UR12+0x38] ;  /* 0x0000380cff0aa984 */ /* 0x000ea40008000800 */
[----:B-1----:R-:W-:Y:S02]  /*02c0*/  LOP3.LUT R3, R3, 0xff000000, R4, 0xb8, !PT ;  /* 0xff00000003037812 */ /* 0x002fe400078eb804 */
[----:B--2---:R-:W-:-:S03]  /*02d0*/  @!P2 LOP3.LUT R4, R10, 0xff, R5, 0xb8, !PT ;  /* 0x000000ff0a04a812 */ /* 0x004fc600078eb805 */
[----:B------:R1:W-:Y:S04]  /*02e0*/  STS [UR12+0x34], R3 ;  /* 0x00003403ff007988 */ /* 0x0003e8000800080c */
[----:B------:R1:W-:Y:S02]  /*02f0*/  @!P2 STS [UR12+0x38], R4 ;  /* 0x00003804ff00a988 */ /* 0x0003e4000800080c */
.L_x_3:
[----:B------:R-:W-:Y:S05]  /*0300*/  BSYNC B0 ;  /* 0x0000000000007941 */ /* 0x000fea0003800000 */
.L_x_2:
[----:B------:R-:W-:Y:S04]  /*0310*/  BSSY B0, `(.L_x_4) ;  /* 0x000000e000007945 */ /* 0x000fe80003800000 */
[----:B------:R-:W-:Y:S05]  /*0320*/  @P2 BRA `(.L_x_5) ;  /* 0x0000000000302947 */ /* 0x000fea0003800000 */
[----:B-1----:R-:W1:Y:S01]  /*0330*/  LDS R4, [UR12+0x34] ;  /* 0x0000340cff047984 */ /* 0x002e620008000800 */
[----:B--2---:R-:W2:Y:S03]  /*0340*/  LDC.64 R12, c[0x0][0x238] ;  /* 0x00008e00ff0c7b82 */ /* 0x004ea60000000a00 */
[----:B------:R-:W3:Y:S01]  /*0350*/  LDS R3, [UR12+0x1c] ;  /* 0x00001c0cff037984 */ /* 0x000ee20008000800 */
[C---:B--2---:R-:W-:Y:S01]  /*0360*/  SHF.L.U64.HI R10, R12.reuse, 0x1, R13 ;  /* 0x000000010c0a7819 */ /* 0x044fe2000001020d */
[----:B------:R-:W-:-:S03]  /*0370*/  IMAD.SHL.U32 R5, R12, 0x2, RZ ;  /* 0x000000020c057824 */ /* 0x000fc600078e00ff */
[--C-:B------:R-:W-:Y:S02]  /*0380*/  SHF.R.U32.HI R12, RZ, 0x4, R10.reuse ;  /* 0x00000004ff0c7819 */ /* 0x100fe4000001160a */
[----:B------:R-:W-:-:S05]  /*0390*/  SHF.R.U64 R5, R5, 0x4, R10 ;  /* 0x0000000405057819 */ /* 0x000fca000000120a */
[----:B------:R4:W-:Y:S01]  /*03a0*/  STS [UR12+0xc], R5 ;  /* 0x00000c05ff007988 */ /* 0x0009e2000800080c */
[----:B-1----:R-:W-:Y:S02]  /*03b0*/  LOP3.LUT R4, R4, 0x7, RZ, 0xb8, !PT ;  /* 0x0000000704047812 */ /* 0x002fe400078eb8ff */
[----:B---3--:R-:W-:-:S03]  /*03c0*/  LOP3.LUT R3, R3, 0xf, R12, 0xb8, !PT ;  /* 0x0000000f03037812 */ /* 0x008fc600078eb80c */
[----:B------:R4:W-:Y:S04]  /*03d0*/  STS [UR12+0x34], R4 ;  /* 0x00003404ff007988 */ /* 0x0009e8000800080c */
[----:B------:R4:W-:Y:S02]  /*03e0*/  STS [UR12+0x1c], R3 ;  /* 0x00001c03ff007988 */ /* 0x0009e4000800080c */
.L_x_5:
[----:B------:R-:W-:Y:S05]  /*03f0*/  BSYNC B0 ;  /* 0x0000000000007941 */ /* 0x000fea0003800000 */
.L_x_4:
[----:B------:R-:W-:Y:S04]  /*0400*/  BSSY B1, `(.L_x_6) ;  /* 0x000001a000017945 */ /* 0x000fe80003800000 */
[----:B------:R-:W-:Y:S04]  /*0410*/  BSSY B0, `(.L_x_7) ;  /* 0x0000015000007945 */ /* 0x000fe80003800000 */
[----:B------:R-:W-:Y:S05]  /*0420*/  @P2 BRA `(.L_x_8) ;  /* 0x0000000000202947 */ /* 0x000fea0003800000 */
[----:B-12-4-:R-:W1:Y:S02]  /*0430*/  LDS R3, [UR12+0x34] ;  /* 0x0000340cff037984 */ /* 0x016e640008000800 */
[----:B-1----:R-:W-:-:S05]  /*0440*/  LOP3.LUT R3, R3, 0x38, RZ, 0xb8, !PT ;  /* 0x0000003803037812 */ /* 0x002fca00078eb8ff */
[----:B------:R1:W-:Y:S01]  /*0450*/  STS [UR12+0x34], R3 ;  /* 0x00003403ff007988 */ /* 0x0003e2000800080c */
[----:B------:R-:W-:Y:S05]  /*0460*/  @P2 BRA `(.L_x_9) ;  /* 0x0000000000202947 */ /* 0x000fea0003800000 */
[----:B-1----:R-:W1:Y:S01]  /*0470*/  LDS R3, [UR12+0x8] ;  /* 0x0000080cff037984 */ /* 0x002e620008000800 */
[----:B------:R-:W-:-:S05]  /*0480*/  IMAD.MOV.U32 R4, RZ, RZ, 0x780 ;  /* 0x00000780ff047424 */ /* 0x000fca00078e00ff */
[----:B-1----:R-:W-:-:S05]  /*0490*/  LOP3.LUT R3, R3, 0x300, R4, 0xd8, !PT ;  /* 0x0000030003037812 */ /* 0x002fca00078ed804 */
[----:B------:R3:W-:Y:S02]  /*04a0*/  STS [UR12+0x8], R3 ;  /* 0x00000803ff007988 */ /* 0x0007e4000800080c */
.L_x_8:
[----:B------:R-:W-:Y:S05]  /*04b0*/  @P2 BRA `(.L_x_10) ;  /* 0x0000000000282947 */ /* 0x000fea0003800000 */
[----:B-1234-:R-:W1:Y:S02]  /*04c0*/  LDS R3, [UR12+0x8] ;  /* 0x0000080cff037984 */ /* 0x01ee640008000800 */
[----:B-1----:R-:W-:-:S05]  /*04d0*/  LOP3.LUT R3, R3, 0x1800, RZ, 0xb8, !PT ;  /* 0x0000180003037812 */ /* 0x002fca00078eb8ff */
[----:B------:R2:W-:Y:S02]  /*04e0*/  STS [UR12+0x8], R3 ;  /* 0x00000803ff007988 */ /* 0x0005e4000800080c */
.L_x_9:
[----:B------:R-:W-:Y:S05]  /*04f0*/  @P2 BREAK B0 ;  /* 0x0000000000002942 */ /* 0x000fea0003800000 */
[----:B------:R-:W-:Y:S05]  /*0500*/  @P2 BRA `(.L_x_11) ;  /* 0x0000000000242947 */ /* 0x000fea0003800000 */
[----:B------:R-:W3:Y:S01]  /*0510*/  LDS R4, [UR12+0x8] ;  /* 0x0000080cff047984 */ /* 0x000ee20008000800 */
[----:B-12---:R-:W-:-:S05]  /*0520*/  IMAD.MOV.U32 R3, RZ, RZ, 0x6000 ;  /* 0x00006000ff037424 */ /* 0x006fca00078e00ff */
[----:B---3--:R-:W-:-:S04]  /*0530*/  LOP3.LUT R3, R4, 0x6000, R3, 0xd8, !PT ;  /* 0x0000600004037812 */ /* 0x008fc800078ed803 */
[----:B------:R-:W-:-:S05]  /*0540*/  LOP3.LUT R3, R3, 0x400000, RZ, 0xb8, !PT ;  /* 0x0040000003037812 */ /* 0x000fca00078eb8ff */
[----:B------:R5:W-:Y:S02]  /*0550*/  STS [UR12+0x8], R3 ;  /* 0x00000803ff007988 */ /* 0x000be4000800080c */
.L_x_10:
[----:B------:R-:W-:Y:S05]  /*0560*/  BSYNC B0 ;  /* 0x0000000000007941 */ /* 0x000fea0003800000 */
.L_x_7:
[----:B-12345:R-:W1:Y:S02]  /*0570*/  @!P2 LDS R3, [UR12+0x8] ;  /* 0x0000080cff03a984 */ /* 0x03ee640008000800 */
[----:B-1----:R-:W-:-:S05]  /*0580*/  @!P2 LOP3.LUT R3, R3, 0x8000, RZ, 0xb8, !PT ;  /* 0x000080000303a812 */ /* 0x002fca00078eb8ff */
[----:B------:R3:W-:Y:S02]  /*0590*/  @!P2 STS [UR12+0x8], R3 ;  /* 0x00000803ff00a988 */ /* 0x0007e4000800080c */
.L_x_11:
[----:B------:R-:W-:Y:S05]  /*05a0*/  BSYNC B1 ;  /* 0x0000000000017941 */ /* 0x000fea0003800000 */
.L_x_6:
[----:B------:R-:W-:Y:S05]  /*05b0*/  WARPSYNC.ALL ;  /* 0x0000000000007948 */ /* 0x000fea0003800000 */
[----:B-123--:R-:W1:Y:S02]  /*05c0*/  LDC R3, c[0x0][0x22c] ;  /* 0x00008b00ff037b82 */ /* 0x00ee640000000800 */
[----:B-1----:R-:W-:Y:S01]  /*05d0*/  VIADD R3, R3, 0xffffffff ;  /* 0xffffffff03037836 */ /* 0x002fe20000000000 */
[----:B------:R-:W-:Y:S06]  /*05e0*/  @P0 BRA `(.L_x_12) ;  /* 0x0000000000280947 */ /* 0x000fec0003800000 */
[----:B------:R-:W1:Y:S01]  /*05f0*/  S2R R4, SR_LANEID ;  /* 0x0000000000047919 */ /* 0x000e620000000000 */
[----:B------:R-:W-:Y:S05]  /*0600*/  WARPSYNC.ALL ;  /* 0x0000000000007948 */ /* 0x000fea0003800000 */
[----:B-1----:R-:W-:-:S05]  /*0610*/  IMAD.SHL.U32 R7, R4, 0x4, RZ ;  /* 0x0000000404077824 */ /* 0x002fca00078e00ff */
[----:B------:R-:W1:Y:S01]  /*0620*/  LDS R9, [R7+UR12] ;  /* 0x0000000c07097984 */ /* 0x000e620008000800 */
[----:B------:R-:W-:-:S05]  /*0630*/  IADD3 R4, P1, R7, UR20, RZ ;  /* 0x0000001407047c10 */ /* 0x000fca000ff3e0ff */
[----:B------:R-:W-:-:S05]  /*0640*/  IMAD.X R5, RZ, RZ, UR21, P1 ;  /* 0x00000015ff057e24 */ /* 0x000fca00088e06ff */
[----:B-1----:R1:W2:Y:S01]  /*0650*/  ATOMG.E.EXCH.STRONG.GPU PT, RZ, [R4], R9 ;  /* 0x0000000904ff73a8 */ /* 0x0022a200041ee100 */
[----:B------:R-:W-:-:S04]  /*0660*/  DEPBAR {5,4,3,2,1,0} ;  /* 0x0000003f0000791a */ /* 0x000fc80000000000 */
[----:B------:R1:W-:Y:S01]  /*0670*/  UTMACCTL.IV [UR20] ;  /* 0x00000000140079b9 */ /* 0x0003e20008000000 */
[----:B------:R-:W-:Y:S01]  /*0680*/  NOP ;  /* 0x0000000000007918 */ /* 0x000fe20000000000 */
.L_x_12:
[----:B------:R-:W-:Y:S05]  /*0690*/  @P0 BRA `(.L_x_13) ;  /* 0x00000000000c0947 */ /* 0x000fea0003800000 */
[----:B------:R0:W-:Y:S01]  /*06a0*/  UTMACMDFLUSH ;  /* 0x00000000000079b7 */ /* 0x0001e20000000000 */
[----:B------:R-:W-:Y:S05]  /*06b0*/  @P0 BRA `(.L_x_13) ;  /* 0x0000000000040947 */ /* 0x000fea0003800000 */
[----:B------:R-:W-:-:S04]  /*06c0*/  DEPBAR.LE SB0, 0x0 ;  /* 0x000080000000791a */ /* 0x000fc80000000000 */
.L_x_13:
[----:B------:R-:W-:Y:S05]  /*06d0*/  WARPSYNC.ALL ;  /* 0x0000000000007948 */ /* 0x000fea0003800000 */
[----:B--2---:R-:W-:Y:S06]  /*06e0*/  BAR.SYNC.DEFER_BLOCKING 0x0 ;  /* 0x0000000000007b1d */ /* 0x004fec0000010000 */
[----:B------:R-:W-:Y:S02]  /*06f0*/  BSSY B1, `(.L_x_14) ;  /* 0x000000b000017945 */ /* 0x000fe40003800000 */
[----:B------:R-:W-:Y:S06]  /*0700*/  BAR.SYNC.DEFER_BLOCKING 0x0 ;  /* 0x0000000000007b1d */ /* 0x000fec0000010000 */
[----:B------:R2:W-:Y:S01]  /*0710*/  @!P0 STS [R11], RZ ;  /* 0x000000ff0b008388 */ /* 0x0005e20000000800 */
[----:B------:R-:W-:Y:S01]  /*0720*/  NOP ;  /* 0x0000000000007918 */ /* 0x000fe20000000000 */
[----:B------:R-:W-:Y:S05]  /*0730*/  @P2 BRA `(.L_x_15) ;  /* 0x0000000000182947 */ /* 0x000fea0003800000 */
[----:B-1----:R-:W1:Y:S01]  /*0740*/  LDS R4, [UR12+0x8] ;  /* 0x0000080cff047984 */ /* 0x002e620008000800 */
[----:B------:R-:W3:Y:S01]  /*0750*/  LDC.64 R12, c[0x0][0x218] ;  /* 0x00008600ff0c7b82 */ /* 0x000ee20000000a00 */
[----:B------:R-:W-:Y:S02]  /*0760*/  IMAD.MOV.U32 R5, RZ, RZ, 0x70 ;  /* 0x00000070ff057424 */ /* 0x000fe400078e00ff */
[----:B---3--:R3:W-:Y:S03]  /*0770*/  STS.64 [UR12], R12 ;  /* 0x0000000cff007988 */ /* 0x0087e60008000a0c */
[----:B-1----:R-:W-:-:S05]  /*0780*/  LOP3.LUT R4, R4, 0x10, R5, 0xd8, !PT ;  /* 0x0000001004047812 */ /* 0x002fca00078ed805 */
[----:B------:R3:W-:Y:S02]  /*0790*/  STS [UR12+0x8], R4 ;  /* 0x00000804ff007988 */ /* 0x0007e4000800080c */
.L_x_15:
[----:B-1----:R-:W-:Y:S05]  /*07a0*/  BSYNC B1 ;  /* 0x0000000000017941 */ /* 0x002fea0003800000 */
.L_x_14:
[----:B------:R-:W-:Y:S04]  /*07b0*/  BSSY B1, `(.L_x_16) ;  /* 0x000000a000017945 */ /* 0x000fe80003800000 */
[----:B------:R-:W-:Y:S05]  /*07c0*/  @P2 BRA `(.L_x_17) ;  /* 0x0000000000202947 */ /* 0x000fea0003800000 */
[----:B---3--:R-:W1:Y:S01]  /*07d0*/  LDS R4, [UR12+0x34] ;  /* 0x0000340cff047984 */ /* 0x008e620008000800 */
[----:B------:R-:W-:Y:S02]  /*07e0*/  IMAD.MOV.U32 R7, RZ, RZ, 0x3f000000 ;  /* 0x3f000000ff077424 */ /* 0x000fe400078e00ff */
[----:B------:R-:W-:Y:S01]  /*07f0*/  @!P2 IMAD.MOV.U32 R5, RZ, RZ, 0x7f ;  /* 0x0000007fff05a424 */ /* 0x000fe200078e00ff */
[----:B------:R-:W3:Y:S02]  /*0800*/  @!P2 LDS R10, [UR12+0x38] ;  /* 0x0000380cff0aa984 */ /* 0x000ee40008000800 */
[----:B-1----:R-:W-:Y:S02]  /*0810*/  LOP3.LUT R4, R4, 0xff000000, R7, 0xb8, !PT ;  /* 0xff00000004047812 */ /* 0x002fe400078eb807 */
[----:B---3--:R-:W-:-:S03]  /*0820*/  @!P2 LOP3.LUT R5, R10, 0xff, R5, 0xb8, !PT ;  /* 0x000000ff0a05a812 */ /* 0x008fc600078eb805 */
[----:B------:R1:W-:Y:S04]  /*0830*/  STS [UR12+0x34], R4 ;  /* 0x00003404ff007988 */ /* 0x0003e8000800080c */
[----:B------:R1:W-:Y:S02]  /*0840*/  @!P2 STS [UR12+0x38], R5 ;  /* 0x00003805ff00a988 */ /* 0x0003e4000800080c */
.L_x_17:
[----:B------:R-:W-:Y:S05]  /*0850*/  BSYNC B1 ;  /* 0x0000000000017941 */ /* 0x000fea0003800000 */
.L_x_16:
[----:B------:R-:W-:Y:S04]  /*0860*/  BSSY B1, `(.L_x_18) ;  /* 0x0000004000017945 */ /* 0x000fe80003800000 */
[----:B------:R-:W-:Y:S05]  /*0870*/  @P2 BRA `(.L_x_19) ;  /* 0x0000000000082947 */ /* 0x000fea0003800000 */
[----:B------:R4:W-:Y:S04]  /*0880*/  STS [UR12+0x24], R14 ;  /* 0x0000240eff007988 */ /* 0x0009e8000800080c */
[----:B------:R4:W-:Y:S02]  /*0890*/  STS [UR12+0x20], R3 ;  /* 0x00002003ff007988 */ /* 0x0009e4000800080c */
.L_x_19:
[----:B------:R-:W-:Y:S05]  /*08a0*/  BSYNC B1 ;  /* 0x0000000000017941 */ /* 0x000fea0003800000 */
.L_x_18:
[----:B------:R-:W-:Y:S04]  /*08b0*/  BSSY B1, `(.L_x_20) ;  /* 0x000000e000017945 */ /* 0x000fe80003800000 */
[----:B------:R-:W-:Y:S05]  /*08c0*/  @P2 BRA `(.L_x_21) ;  /* 0x0000000000302947 */ /* 0x000fea0003800000 */
[----:B-1----:R-:W1:Y:S01]  /*08d0*/  LDS R5, [UR12+0x34] ;  /* 0x0000340cff057984 */ /* 0x002e620008000800 */
[----:B---3--:R-:W3:Y:S03]  /*08e0*/  LDC.64 R12, c[0x0][0x240] ;  /* 0x00009000ff0c7b82 */ /* 0x008ee60000000a00 */
[----:B------:R-:W5:Y:S01]  /*08f0*/  LDS R4, [UR12+0x1c] ;  /* 0x00001c0cff047984 */ /* 0x000f620008000800 */
[C---:B---3--:R-:W-:Y:S01]  /*0900*/  SHF.L.U64.HI R10, R12.reuse, 0x1, R13 ;  /* 0x000000010c0a7819 */ /* 0x048fe2000001020d */
[----:B------:R-:W-:-:S03]  /*0910*/  IMAD.SHL.U32 R7, R12, 0x2, RZ ;  /* 0x000000020c077824 */ /* 0x000fc600078e00ff */
[--C-:B------:R-:W-:Y:S02]  /*0920*/  SHF.R.U32.HI R9, RZ, 0x4, R10.reuse ;  /* 0x00000004ff097819 */ /* 0x100fe4000001160a */
[----:B------:R-:W-:-:S05]  /*0930*/  SHF.R.U64 R7, R7, 0x4, R10 ;  /* 0x0000000407077819 */ /* 0x000fca000000120a */
[----:B------:R3:W-:Y:S01]  /*0940*/  STS [UR12+0xc], R7 ;  /* 0x00000c07ff007988 */ /* 0x0007e2000800080c */
[----:B-1----:R-:W-:Y:S02]  /*0950*/  LOP3.LUT R5, R5, 0x7, RZ, 0xb8, !PT ;  /* 0x0000000705057812 */ /* 0x002fe400078eb8ff */
[----:B-----5:R-:W-:-:S03]  /*0960*/  LOP3.LUT R4, R4, 0xf, R9, 0xb8, !PT ;  /* 0x0000000f04047812 */ /* 0x020fc600078eb809 */
[----:B------:R3:W-:Y:S04]  /*0970*/  STS [UR12+0x34], R5 ;  /* 0x00003405ff007988 */ /* 0x0007e8000800080c */
[----:B------:R3:W-:Y:S02]  /*0980*/  STS [UR12+0x1c], R4 ;  /* 0x00001c04ff007988 */ /* 0x0007e4000800080c */
.L_x_21:
[----:B------:R-:W-:Y:S05]  /*0990*/  BSYNC B1 ;  /* 0x0000000000017941 */ /* 0x000fea0003800000 */
.L_x_20:
[----:B------:R-:W-:Y:S04]  /*09a0*/  BSSY B2, `(.L_x_22) ;  /* 0x000001a000027945 */ /* 0x000fe80003800000 */
[----:B------:R-:W-:Y:S04]  /*09b0*/  BSSY B1, `(.L_x_23) ;  /* 0x0000015000017945 */ /* 0x000fe80003800000 */
[----:B------:R-:W-:Y:S05]  /*09c0*/  @P2 BRA `(.L_x_24) ;  /* 0x0000000000202947 */ /* 0x000fea0003800000 */
[----:B-1-3--:R-:W1:Y:S02]  /*09d0*/  LDS R4, [UR12+0x34] ;  /* 0x0000340cff047984 */ /* 0x00ae640008000800 */
[----:B-1----:R-:W-:-:S05]  /*09e0*/  LOP3.LUT R4, R4, 0x38, RZ, 0xb8, !PT ;  /* 0x0000003804047812 */ /* 0x002fca00078eb8ff */
[----:B------:R1:W-:Y:S01]  /*09f0*/  STS [UR12+0x34], R4 ;  /* 0x00003404ff007988 */ /* 0x0003e2000800080c */
[----:B------:R-:W-:Y:S05]  /*0a00*/  @P2 BRA `(.L_x_25) ;  /* 0x0000000000202947 */ /* 0x000fea0003800000 */
[----:B-1----:R-:W1:Y:S01]  /*0a10*/  LDS R4, [UR12+0x8] ;  /* 0x0000080cff047984 */ /* 0x002e620008000800 */
[----:B------:R-:W-:-:S05]  /*0a20*/  IMAD.MOV.U32 R5, RZ, RZ, 0x780 ;  /* 0x00000780ff057424 */ /* 0x000fca00078e00ff */
[----:B-1----:R-:W-:-:S05]  /*0a30*/  LOP3.LUT R4, R4, 0x300, R5, 0xd8, !PT ;  /* 0x0000030004047812 */ /* 0x002fca00078ed805 */
[----:B------:R5:W-:Y:S02]  /*0a40*/  STS [UR12+0x8], R4 ;  /* 0x00000804ff007988 */ /* 0x000be4000800080c */
.L_x_24:
[----:B------:R-:W-:Y:S05]  /*0a50*/  @P2 BRA `(.L_x_26) ;  /* 0x0000000000282947 */ /* 0x000fea0003800000 */
[----:B-1-3-5:R-:W1:Y:S02]  /*0a60*/  LDS R4, [UR12+0x8] ;  /* 0x0000080cff047984 */ /* 0x02ae640008000800 */
[----:B-1----:R-:W-:-:S05]  /*0a70*/  LOP3.LUT R4, R4, 0x1800, RZ, 0xb8, !PT ;  /* 0x0000180004047812 */ /* 0x002fca00078eb8ff */
[----:B------:R3:W-:Y:S02]  /*0a80*/  STS [UR12+0x8], R4 ;  /* 0x00000804ff007988 */ /* 0x0007e4000800080c */
.L_x_25:
[----:B------:R-:W-:Y:S05]  /*0a90*/  @P2 BREAK B1 ;  /* 0x0000000000012942 */ /* 0x000fea0003800000 */
[----:B------:R-:W-:Y:S05]  /*0aa0*/  @P2 BRA `(.L_x_27) ;  /* 0x0000000000242947 */ /* 0x000fea0003800000 */
[----:B-1-3--:R-:W1:Y:S01]  /*0ab0*/  LDS R4, [UR12+0x8] ;  /* 0x0000080cff047984 */ /* 0x00ae620008000800 */
[----:B------:R-:W-:-:S05]  /*0ac0*/  IMAD.MOV.U32 R5, RZ, RZ, 0x6000 ;  /* 0x00006000ff057424 */ /* 0x000fca00078e00ff */
[----:B-1----:R-:W-:-:S04]  /*0ad0*/  LOP3.LUT R4, R4, 0x6000, R5, 0xd8, !PT ;  /* 0x0000600004047812 */ /* 0x002fc800078ed805 */
[----:B------:R-:W-:-:S05]  /*0ae0*/  LOP3.LUT R4, R4, 0x400000, RZ, 0xb8, !PT ;  /* 0x0040000004047812 */ /* 0x000fca00078eb8ff */
[----:B------:R1:W-:Y:S02]  /*0af0*/  STS [UR12+0x8], R4 ;  /* 0x00000804ff007988 */ /* 0x0003e4000800080c */
.L_x_26:
[----:B------:R-:W-:Y:S05]  /*0b00*/  BSYNC B1 ;  /* 0x0000000000017941 */ /* 0x000fea0003800000 */
.L_x_23:
[----:B-1-3-5:R-:W1:Y:S02]  /*0b10*/  @!P2 LDS R4, [UR12+0x8] ;  /* 0x0000080cff04a984 */ /* 0x02ae640008000800 */
[----:B-1----:R-:W-:-:S05]  /*0b20*/  @!P2 LOP3.LUT R4, R4, 0x8000, RZ, 0xb8, !PT ;  /* 0x000080000404a812 */ /* 0x002fca00078eb8ff */
[----:B------:R5:W-:Y:S02]  /*0b30*/  @!P2 STS [UR12+0x8], R4 ;  /* 0x00000804ff00a988 */ /* 0x000be4000800080c */
.L_x_27:
[----:B------:R-:W-:Y:S05]  /*0b40*/  BSYNC B2 ;  /* 0x0000000000027941 */ /* 0x000fea0003800000 */
.L_x_22:
[----:B------:R-:W-:Y:S05]  /*0b50*/  WARPSYNC.ALL ;  /* 0x0000000000007948 */ /* 0x000fea0003800000 */
[----:B------:R-:W-:-:S04]  /*0b60*/  UIADD3 UR23, UR5, 0x80, URZ ;  /* 0x0000008005177890 */ /* 0x000fc8000fffe03f */
[----:B------:R-:W-:-:S04]  /*0b70*/  UIADD3 UR22, UP0, UR23, UR24, URZ ;  /* 0x0000001817167290 */ /* 0x000fc8000ff1e03f */
[----:B------:R-:W-:Y:S01]  /*0b80*/  ULEA.HI.X.SX32 UR23, UR23, UR25, 0x1, UP0 ;  /* 0x0000001917177291 */ /* 0x000fe200080f0e3f */
[----:B------:R-:W-:Y:S11]  /*0b90*/  @P0 BRA `(.L_x_28) ;  /* 0x0000000000280947 */ /* 0x000ff60003800000 */
[----:B-1-3-5:R-:W1:Y:S01]  /*0ba0*/  S2R R4, SR_LANEID ;  /* 0x0000000000047919 */ /* 0x02ae620000000000 */
[----:B------:R-:W-:Y:S05]  /*0bb0*/  WARPSYNC.ALL ;  /* 0x0000000000007948 */ /* 0x000fea0003800000 */
[----:B-1----:R-:W-:-:S05]  /*0bc0*/  IMAD.SHL.U32 R9, R4, 0x4, RZ ;  /* 0x0000000404097824 */ /* 0x002fca00078e00ff */
[----:B------:R-:W1:Y:S01]  /*0bd0*/  LDS R7, [R9+UR12] ;  /* 0x0000000c09077984 */ /* 0x000e620008000800 */
[----:B------:R-:W-:-:S05]  /*0be0*/  IADD3 R4, P1, R9, UR22, RZ ;  /* 0x0000001609047c10 */ /* 0x000fca000ff3e0ff */
[----:B------:R-:W-:-:S05]  /*0bf0*/  IMAD.X R5, RZ, RZ, UR23, P1 ;  /* 0x00000017ff057e24 */ /* 0x000fca00088e06ff */
[----:B-1----:R1:W3:Y:S01]  /*0c00*/  ATOMG.E.EXCH.STRONG.GPU PT, RZ, [R4], R7 ;  /* 0x0000000704ff73a8 */ /* 0x0022e200041ee100 */
[----:B------:R-:W-:-:S04]  /*0c10*/  DEPBAR {5,4,3,2,1,0} ;  /* 0x0000003f0000791a */ /* 0x000fc80000000000 */
[----:B------:R1:W-:Y:S01]  /*0c20*/  UTMACCTL.IV [UR22] ;  /* 0x00000000160079b9 */ /* 0x0003e20008000000 */
[----:B------:R-:W-:Y:S01]  /*0c30*/  NOP ;  /* 0x0000000000007918 */ /* 0x000fe20000000000 */
.L_x_28:
[----:B------:R-:W-:Y:S05]  /*0c40*/  @P0 BRA `(.L_x_29) ;  /* 0x00000000000c0947 */ /* 0x000fea0003800000 */
[----:B------:R0:W-:Y:S01]  /*0c50*/  UTMACMDFLUSH ;  /* 0x00000000000079b7 */ /* 0x0001e20000000000 */
[----:B------:R-:W-:Y:S05]  /*0c60*/  @P0 BRA `(.L_x_29) ;  /* 0x0000000000040947 */ /* 0x000fea0003800000 */
[----:B------:R-:W-:-:S04]  /*0c70*/  DEPBAR.LE SB0, 0x0 ;  /* 0x000080000000791a */ /* 0x000fc80000000000 */
.L_x_29:
[----:B------:R-:W-:Y:S05]  /*0c80*/  WARPSYNC.ALL ;  /* 0x0000000000007948 */ /* 0x000fea0003800000 */
[----:B---3--:R-:W-:Y:S06]  /*0c90*/  BAR.SYNC.DEFER_BLOCKING 0x0 ;  /* 0x0000000000007b1d */ /* 0x008fec0000010000 */
[----:B------:R-:W-:Y:S02]  /*0ca0*/  BSSY B2, `(.L_x_30) ;  /* 0x000000b000027945 */ /* 0x000fe40003800000 */
[----:B------:R-:W-:Y:S06]  /*0cb0*/  BAR.SYNC.DEFER_BLOCKING 0x0 ;  /* 0x0000000000007b1d */ /* 0x000fec0000010000 */
[----:B------:R3:W-:Y:S01]  /*0cc0*/  @!P0 STS [R11], RZ ;  /* 0x000000ff0b008388 */ /* 0x0007e20000000800 */
[----:B------:R-:W-:Y:S01]  /*0cd0*/  NOP ;  /* 0x0000000000007918 */ /* 0x000fe20000000000 */
[----:B------:R-:W-:Y:S05]  /*0ce0*/  @P2 BRA `(.L_x_31) ;  /* 0x0000000000182947 */ /* 0x000fea0003800000 */
[----:B-1---5:R-:W1:Y:S01]  /*0cf0*/  LDS R4, [UR12+0x8] ;  /* 0x0000080cff047984 */ /* 0x022e620008000800 */
[----:B--23--:R-:W2:Y:S01]  /*0d00*/  LDC.64 R10, c[0x0][0x220] ;  /* 0x00008800ff0a7b82 */ /* 0x00cea20000000a00 */
[----:B------:R-:W-:Y:S02]  /*0d10*/  IMAD.MOV.U32 R5, RZ, RZ, 0x70 ;  /* 0x00000070ff057424 */ /* 0x000fe400078e00ff */
[----:B--2---:R2:W-:Y:S03]  /*0d20*/  STS.64 [UR12], R10 ;  /* 0x0000000aff007988 */ /* 0x0045e60008000a0c */
[----:B-1----:R-:W-:-:S05]  /*0d30*/  LOP3.LUT R4, R4, 0x10, R5, 0xd8, !PT ;  /* 0x0000001004047812 */ /* 0x002fca00078ed805 */
[----:B------:R2:W-:Y:S02]  /*0d40*/  STS [UR12+0x8], R4 ;  /* 0x00000804ff007988 */ /* 0x0005e4000800080c */
.L_x_31:
[----:B-1----:R-:W-:Y:S05]  /*0d50*/  BSYNC B2 ;  /* 0x0000000000027941 */ /* 0x002fea0003800000 */
.L_x_30:
[----:B------:R-:W-:Y:S04]  /*0d60*/  BSSY B3, `(.L_x_32) ;  /* 0x0000011000037945 */ /* 0x000fe80003800000 */
[----:B------:R-:W-:Y:S04]  /*0d70*/  BSSY B2, `(.L_x_33) ;  /* 0x000000e000027945 */ /* 0x000fe80003800000 */
[----:B------:R-:W-:Y:S05]  /*0d80*/  @P2 BRA `(.L_x_34) ;  /* 0x0000000000242947 */ /* 0x000fea0003800000 */
[----:B--2--5:R-:W1:Y:S01]  /*0d90*/  LDS R4, [UR12+0x34] ;  /* 0x0000340cff047984 */ /* 0x024e620008000800 */
[----:B------:R-:W-:-:S05]  /*0da0*/  IMAD.MOV.U32 R5, RZ, RZ, 0x3f000000 ;  /* 0x3f000000ff057424 */ /* 0x000fca00078e00ff */
[----:B-1----:R-:W-:-:S05]  /*0db0*/  LOP3.LUT R4, R4, 0xff000000, R5, 0xb8, !PT ;  /* 0xff00000004047812 */ /* 0x002fca00078eb805 */
[----:B------:R1:W-:Y:S01]  /*0dc0*/  STS [UR12+0x34], R4 ;  /* 0x00003404ff007988 */ /* 0x0003e2000800080c */
[----:B------:R-:W-:Y:S05]  /*0dd0*/  @P2 BRA `(.L_x_35) ;  /* 0x00000000001c2947 */ /* 0x000fea0003800000 */
[----:B-1----:R-:W1:Y:S01]  /*0de0*/  LDS R4, [UR12+0x38] ;  /* 0x0000380cff047984 */ /* 0x002e620008000800 */
[----:B------:R-:W-:-:S05]  /*0df0*/  IMAD.MOV.U32 R5, RZ, RZ, 0x3f ;  /* 0x0000003fff057424 */ /* 0x000fca00078e00ff */
[----:B-1----:R-:W-:-:S05]  /*0e00*/  LOP3.LUT R4, R4, 0xff, R5, 0xb8, !PT ;  /* 0x000000ff04047812 */ /* 0x002fca00078eb805 */
[----:B------:R1:W-:Y:S02]  /*0e10*/  STS [UR12+0x38], R4 ;  /* 0x00003804ff007988 */ /* 0x0003e4000800080c */
.L_x_34:
[----:B------:R-:W-:Y:S05]  /*0e20*/  @P2 BREAK B2 ;  /* 0x0000000000022942 */ /* 0x000fea0003800000 */
[----:B------:R-:W-:Y:S05]  /*0e30*/  @P2 BRA `(.L_x_36) ;  /* 0x00000000000c2947 */ /* 0x000fea0003800000 */
[----:B------:R1:W-:Y:S02]  /*0e40*/  STS [UR12+0x20], R3 ;  /* 0x00002003ff007988 */ /* 0x0003e4000800080c */
.L_x_35:
[----:B------:R-:W-:Y:S05]  /*0e50*/  BSYNC B2 ;  /* 0x0000000000027941 */ /* 0x000fea0003800000 */
.L_x_33:
[----:B------:R1:W-:Y:S02]  /*0e60*/  @!P2 STS [UR12+0x24], R2 ;  /* 0x00002402ff00a988 */ /* 0x0003e4000800080c */
.L_x_36:
[----:B------:R-:W-:Y:S05]  /*0e70*/  BSYNC B3 ;  /* 0x0000000000037941 */ /* 0x000fea0003800000 */
.L_x_32:
[----:B------:R-:W-:Y:S05]  /*0e80*/  WARPSYNC.ALL ;  /* 0x0000000000007948 */ /* 0x000fea0003800000 */
[----:B------:R-:W-:Y:S04]  /*0e90*/  BSSY B3, `(.L_x_37) ;  /* 0x000000e000037945 */ /* 0x000fe80003800000 */
[----:B------:R-:W-:Y:S05]  /*0ea0*/  @P2 BRA `(.L_x_38) ;  /* 0x0000000000302947 */ /* 0x000fea0003800000 */
[----:B-1--4-:R-:W1:Y:S01]  /*0eb0*/  LDS R3, [UR12+0x34] ;  /* 0x0000340cff037984 */ /* 0x012e620008000800 */
[----:B--2--5:R-:W2:Y:S03]  /*0ec0*/  LDC.64 R4, c[0x0][0x248] ;  /* 0x00009200ff047b82 */ /* 0x024ea60000000a00 */
[----:B------:R-:W4:Y:S01]  /*0ed0*/  LDS R2, [UR12+0x1c] ;  /* 0x00001c0cff027984 */ /* 0x000f220008000800 */
[C---:B--2---:R-:W-:Y:S01]  /*0ee0*/  SHF.L.U64.HI R5, R4.reuse, 0x1, R5 ;  /* 0x0000000104057819 */ /* 0x044fe20000010205 */
[----:B------:R-:W-:-:S03]  /*0ef0*/  IMAD.SHL.U32 R4, R4, 0x2, RZ ;  /* 0x0000000204047824 */ /* 0x000fc600078e00ff */
[--C-:B------:R-:W-:Y:S02]  /*0f00*/  SHF.R.U32.HI R7, RZ, 0x4, R5.reuse ;  /* 0x00000004ff077819 */ /* 0x100fe40000011605 */
[----:B------:R-:W-:-:S05]  /*0f10*/  SHF.R.U64 R4, R4, 0x4, R5 ;  /* 0x0000000404047819 */ /* 0x000fca0000001205 */
[----:B------:R2:W-:Y:S01]  /*0f20*/  STS [UR12+0xc], R4 ;  /* 0x00000c04ff007988 */ /* 0x0005e2000800080c */
[----:B-1----:R-:W-:Y:S02]  /*0f30*/  LOP3.LUT R3, R3, 0x7, RZ, 0xb8, !PT ;  /* 0x0000000703037812 */ /* 0x002fe400078eb8ff */
[----:B----4-:R-:W-:-:S03]  /*0f40*/  LOP3.LUT R2, R2, 0xf, R7, 0xb8, !PT ;  /* 0x0000000f02027812 */ /* 0x010fc600078eb807 */
[----:B------:R2:W-:Y:S04]  /*0f50*/  STS [UR12+0x34], R3 ;  /* 0x00003403ff007988 */ /* 0x0005e8000800080c */
[----:B------:R2:W-:Y:S02]  /*0f60*/  STS [UR12+0x1c], R2 ;  /* 0x00001c02ff007988 */ /* 0x0005e4000800080c */
.L_x_38:
[----:B------:R-:W-:Y:S05]  /*0f70*/  BSYNC B3 ;  /* 0x0000000000037941 */ /* 0x000fea0003800000 */
.L_x_37:
[----:B------:R-:W-:Y:S04]  /*0f80*/  BSSY B3, `(.L_x_39) ;  /* 0x000001a000037945 */ /* 0x000fe80003800000 */
[----:B------:R-:W-:Y:S04]  /*0f90*/  BSSY B4, `(.L_x_40) ;  /* 0x0000015000047945 */ /* 0x000fe80003800000 */
[----:B------:R-:W-:Y:S05]  /*0fa0*/  @P2 BRA `(.L_x_41) ;  /* 0x0000000000202947 */ /* 0x000fea0003800000 */
[----:B-12---:R-:W1:Y:S02]  /*0fb0*/  LDS R2, [UR12+0x34] ;  /* 0x0000340cff027984 */ /* 0x006e640008000800 */
[----:B-1----:R-:W-:-:S05]  /*0fc0*/  LOP3.LUT R2, R2, 0x38, RZ, 0xb8, !PT ;  /* 0x0000003802027812 */ /* 0x002fca00078eb8ff */
[----:B------:R1:W-:Y:S01]  /*0fd0*/  STS [UR12+0x34], R2 ;  /* 0x00003402ff007988 */ /* 0x0003e2000800080c */
[----:B------:R-:W-:Y:S05]  /*0fe0*/  @P2 BRA `(.L_x_42) ;  /* 0x0000000000202947 */ /* 0x000fea0003800000 */
[----:B-1----:R-:W1:Y:S01]  /*0ff0*/  LDS R2, [UR12+0x8] ;  /* 0x0000080cff027984 */ /* 0x002e620008000800 */
[----:B----4-:R-:W-:-:S05]  /*1000*/  IMAD.MOV.U32 R3, RZ, RZ, 0x780 ;  /* 0x00000780ff037424 */ /* 0x010fca00078e00ff */
[----:B-1----:R-:W-:-:S05]  /*1010*/  LOP3.LUT R2, R2, 0x300, R3, 0xd8, !PT ;  /* 0x0000030002027812 */ /* 0x002fca00078ed803 */
[----:B------:R1:W-:Y:S02]  /*1020*/  STS [UR12+0x8], R2 ;  /* 0x00000802ff007988 */ /* 0x0003e4000800080c */
.L_x_41:
[----:B------:R-:W-:Y:S05]  /*1030*/  @P2 BRA `(.L_x_43) ;  /* 0x0000000000282947 */ /* 0x000fea0003800000 */
[----:B-12---:R-:W1:Y:S02]  /*1040*/  LDS R2, [UR12+0x8] ;  /* 0x0000080cff027984 */ /* 0x006e640008000800 */
[----:B-1----:R-:W-:-:S05]  /*1050*/  LOP3.LUT R2, R2, 0x1800, RZ, 0xb8, !PT ;  /* 0x0000180002027812 */ /* 0x002fca00078eb8ff */
[----:B------:R2:W-:Y:S02]  /*1060*/  STS [UR12+0x8], R2 ;  /* 0x00000802ff007988 */ /* 0x0005e4000800080c */
.L_x_42:
[----:B------:R-:W-:Y:S05]  /*1070*/  @P2 BREAK B4 ;  /* 0x0000000000042942 */ /* 0x000fea0003800000 */
[----:B------:R-:W-:Y:S05]  /*1080*/  @P2 BRA `(.L_x_44) ;  /* 0x0000000000242947 */ /* 0x000fea0003800000 */
[----:B-12---:R-:W1:Y:S01]  /*1090*/  LDS R2, [UR12+0x8] ;  /* 0x0000080cff027984 */ /* 0x006e620008000800 */
[----:B----4-:R-:W-:-:S05]  /*10a0*/  IMAD.MOV.U32 R3, RZ, RZ, 0x6000 ;  /* 0x00006000ff037424 */ /* 0x010fca00078e00ff */
[----:B-1----:R-:W-:-:S04]  /*10b0*/  LOP3.LUT R2, R2, 0x6000, R3, 0xd8, !PT ;  /* 0x0000600002027812 */ /* 0x002fc800078ed803 */
[----:B------:R-:W-:-:S05]  /*10c0*/  LOP3.LUT R2, R2, 0x400000, RZ, 0xb8, !PT ;  /* 0x0040000002027812 */ /* 0x000fca00078eb8ff */
[----:B------:R1:W-:Y:S02]  /*10d0*/  STS [UR12+0x8], R2 ;  /* 0x00000802ff007988 */ /* 0x0003e4000800080c */
.L_x_43:
[----:B------:R-:W-:Y:S05]  /*10e0*/  BSYNC B4 ;  /* 0x0000000000047941 */ /* 0x000fea0003800000 */
.L_x_40:
[----:B-12---:R-:W1:Y:S02]  /*10f0*/  @!P2 LDS R2, [UR12+0x8] ;  /* 0x0000080cff02a984 */ /* 0x006e640008000800 */
[----:B-1----:R-:W-:-:S05]  /*1100*/  @!P2 LOP3.LUT R2, R2, 0x8000, RZ, 0xb8, !PT ;  /* 0x000080000202a812 */ /* 0x002fca00078eb8ff */
[----:B------:R1:W-:Y:S02]  /*1110*/  @!P2 STS [UR12+0x8], R2 ;  /* 0x00000802ff00a988 */ /* 0x0003e4000800080c */
.L_x_44:
[----:B------:R-:W-:Y:S05]  /*1120*/  BSYNC B3 ;  /* 0x0000000000037941 */ /* 0x000fea0003800000 */
.L_x_39:
[----:B------:R-:W-:Y:S05]  /*1130*/  WARPSYNC.ALL ;  /* 0x0000000000007948 */ /* 0x000fea0003800000 */
[----:B------:R-:W-:Y:S01]  /*1140*/  UIADD3 UR5, UR5, 0x100, URZ ;  /* 0x0000010005057890 */ /* 0x000fe2000fffe03f */
[----:B------:R-:W-:Y:S02]  /*1150*/  ISETP.GE.AND P1, PT, R8, 0x1, PT ;  /* 0x000000010800780c */ /* 0x000fe40003f26270 */
[----:B------:R-:W-:Y:S02]  /*1160*/  CS2R R24, SRZ ;  /* 0x0000000000187805 */ /* 0x000fe4000001ff00 */
[----:B------:R-:W-:Y:S01]  /*1170*/  CS2R R26, SRZ ;  /* 0x00000000001a7805 */ /* 0x000fe2000001ff00 */
[----:B------:R-:W-:Y:S01]  /*1180*/  UIADD3 UR24, UP0, UR5, UR24, URZ ;  /* 0x0000001805187290 */ /* 0x000fe2000ff1e03f */
[----:B------:R-:W-:-:S02]  /*1190*/  CS2R R28, SRZ ;  /* 0x00000000001c7805 */ /* 0x000fc4000001ff00 */
[----:B------:R-:W-:Y:S01]  /*11a0*/  CS2R R30, SRZ ;  /* 0x00000000001e7805 */ /* 0x000fe2000001ff00 */
[----:B------:R-:W-:Y:S01]  /*11b0*/  IMAD.MOV.U32 R32, RZ, RZ, RZ ;  /* 0x000000ffff207224 */ /* 0x000fe200078e00ff */
[----:B------:R-:W-:Y:S01]  /*11c0*/  ULEA.HI.X.SX32 UR25, UR5, UR25, 0x1, UP0 ;  /* 0x0000001905197291 */ /* 0x000fe200080f0e3f */
[----:B------:R-:W-:Y:S11]  /*11d0*/  @P0 BRA `(.L_x_45) ;  /* 0x0000000000280947 */ /* 0x000ff60003800000 */
[----:B-12---:R-:W5:Y:S01]  /*11e0*/  S2R R2, SR_LANEID ;  /* 0x0000000000027919 */ /* 0x006f620000000000 */
[----:B------:R-:W-:Y:S05]  /*11f0*/  WARPSYNC.ALL ;  /* 0x0000000000007948 */ /* 0x000fea0003800000 */
[----:B-----5:R-:W-:-:S05]  /*1200*/  IMAD.SHL.U32 R4, R2, 0x4, RZ ;  /* 0x0000000402047824 */ /* 0x020fca00078e00ff */
[----:B------:R-:W1:Y:S01]  /*1210*/  LDS R5, [R4+UR12] ;  /* 0x0000000c04057984 */ /* 0x000e620008000800 */
[----:B------:R-:W-:-:S05]  /*1220*/  IADD3 R2, P3, R4, UR24, RZ ;  /* 0x0000001804027c10 */ /* 0x000fca000ff7e0ff */
[----:B----4-:R-:W-:-:S05]  /*1230*/  IMAD.X R3, RZ, RZ, UR25, P3 ;  /* 0x00000019ff037e24 */ /* 0x010fca00098e06ff */
[----:B-1----:R1:W2:Y:S01]  /*1240*/  ATOMG.E.EXCH.STRONG.GPU PT, RZ, [R2], R5 ;  /* 0x0000000502ff73a8 */ /* 0x0022a200041ee100 */
[----:B------:R-:W-:-:S04]  /*1250*/  DEPBAR {5,4,3,2,1,0} ;  /* 0x0000003f0000791a */ /* 0x000fc80000000000 */
[----:B------:R1:W-:Y:S01]  /*1260*/  UTMACCTL.IV [UR24] ;  /* 0x00000000180079b9 */ /* 0x0003e20008000000 */
[----:B------:R-:W-:Y:S01]  /*1270*/  NOP ;  /* 0x0000000000007918 */ /* 0x000fe20000000000 */
.L_x_45:
[----:B------:R-:W-:Y:S05]  /*1280*/  @P0 BRA `(.L_x_46) ;  /* 0x00000000000c0947 */ /* 0x000fea0003800000 */
[----:B------:R0:W-:Y:S01]  /*1290*/  UTMACMDFLUSH ;  /* 0x00000000000079b7 */ /* 0x0001e20000000000 */
[----:B------:R-:W-:Y:S05]  /*12a0*/  @P0 BRA `(.L_x_46) ;  /* 0x0000000000040947 */ /* 0x000fea0003800000 */
[----:B------:R-:W-:-:S04]  /*12b0*/  DEPBAR.LE SB0, 0x0 ;  /* 0x000080000000791a */ /* 0x000fc80000000000 */
.L_x_46:
[----:B------:R-:W-:Y:S05]  /*12c0*/  WARPSYNC.ALL ;  /* 0x0000000000007948 */ /* 0x000fea0003800000 */
[----:B--2---:R-:W-:Y:S01]  /*12d0*/  BAR.SYNC.DEFER_BLOCKING 0x0 ;  /* 0x0000000000007b1d */ /* 0x004fe20000010000 */
[----:B------:R-:W-:Y:S01]  /*12e0*/  USHF.L.U32 UR31, UR26, 0x6, URZ ;  /* 0x000000061a1f7899 */ /* 0x000fe2000800063f */
[----:B------:R-:W-:Y:S01]  /*12f0*/  IMAD.MOV.U32 R33, RZ, RZ, RZ ;  /* 0x000000ffff217224 */ /* 0x000fe200078e00ff */
[----:B------:R-:W-:Y:S02]  /*1300*/  CS2R R34, SRZ ;  /* 0x0000000000227805 */ /* 0x000fe4000001ff00 */
[----:B------:R-:W-:-:S02]  /*1310*/  CS2R R36, SRZ ;  /* 0x0000000000247805 */ /* 0x000fc4000001ff00 */
[----:B------:R-:W-:Y:S01]  /*1320*/  CS2R R38, SRZ ;  /* 0x0000000000267805 */ /* 0x000fe2000001ff00 */
[----:B------:R-:W-:Y:S01]  /*1330*/  VOTEU.ALL UP0, P2 ;  /* 0x00000000003f7886 */ /* 0x000fe20001000000 */
[----:B------:R-:W-:Y:S01]  /*1340*/  UMOV UR6, 0x1 ;  /* 0x0000000100067882 */ /* 0x000fe20000000000 */
[----:B------:R-:W-:Y:S01]  /*1350*/  VOTEU.ALL UP1, P2 ;  /* 0x00000000003f7886 */ /* 0x000fe20001020000 */
[----:B------:R-:W-:Y:S01]  /*1360*/  VOTEU.ALL UP2, P2 ;  /* 0x00000000003f7886 */ /* 0x000fe20001040000 */
[----:B------:R-:W-:Y:S01]  /*1370*/  CS2R R40, SRZ ;  /* 0x0000000000287805 */ /* 0x000fe2000001ff00 */
[----:B------:R-:W-:-:S04]  /*1380*/  @!UP0 UIADD3 UR8, -UR6, 0x100000, URZ ;  /* 0x0010000006088890 */ /* 0x000fc8000fffe13f */
[----:B------:R-:W-:Y:S02]  /*1390*/  @!UP0 USHF.L.U32 UR9, UR8, 0xb, URZ ;  /* 0x0000000b08098899 */ /* 0x000fe4000800063f */
[----:B------:R-:W-:Y:S01]  /*13a0*/  @!UP0 USHF.L.U32 UR8, UR8, 0x1, URZ ;  /* 0x0000000108088899 */ /* 0x000fe2000800063f */
        /* <DEDUP_REMOVED lines=9> */
[----:B------:R-:W-:Y:S01]  /*1440*/  VOTEU.ALL UP0, P2 ;  /* 0x00000000003f7886 */ /* 0x000fe20001000000 */
[----:B------:R-:W-:Y:S02]  /*1450*/  CS2R R48, SRZ ;  /* 0x0000000000307805 */ /* 0x000fe4000001ff00 */
[----:B------:R-:W-:Y:S02]  /*1460*/  CS2R R50, SRZ ;  /* 0x0000000000327805 */ /* 0x000fe4000001ff00 */
[----:B------:R-:W-:Y:S02]  /*1470*/  CS2R R52, SRZ ;  /* 0x0000000000347805 */ /* 0x000fe4000001ff00 */
[----:B------:R-:W-:Y:S01]  /*1480*/  CS2R R54, SRZ ;  /* 0x0000000000367805 */ /* 0x000fe2000001ff00 */
[----:B------:R-:W2:Y:S02]  /*1490*/  FENCE.VIEW.ASYNC.S ;  /* 0x00000000000073c6 */ /* 0x000ea40000000000 */
[----:B--2---:R-:W2:Y:S02]  /*14a0*/  @!UP0 SYNCS.EXCH.64 URZ, [UR12+0x18000], UR8 ;  /* 0x018000080c3f85b2 */ /* 0x004ea40008000100 */
[----:B--2---:R-:W-:Y:S06]  /*14b0*/  BAR.SYNC.DEFER_BLOCKING 0x0 ;  /* 0x0000000000007b1d */ /* 0x004fec0000010000 */
[----:B------:R2:W4:Y:S02]  /*14c0*/  @!UP1 SYNCS.EXCH.64 URZ, [UR12+0x18008], UR10 ;  /* 0x0180080a0c3f95b2 */ /* 0x0005240008000100 */
[----:B----4-:R-:W-:Y:S01]  /*14d0*/  BAR.SYNC.DEFER_BLOCKING 0x0 ;  /* 0x0000000000007b1d */ /* 0x010fe20000010000 */
[----:B--2---:R-:W-:-:S05]  /*14e0*/  USHF.L.U32 UR10, UR15, 0x6, URZ ;  /* 0x000000060f0a7899 */ /* 0x004fca000800063f */
[----:B------:R2:W4:Y:S01]  /*14f0*/  @!UP2 SYNCS.EXCH.64 URZ, [UR12+0x18010], UR6 ;  /* 0x018010060c3fa5b2 */ /* 0x0005220008000100 */
[----:B------:R-:W-:Y:S06]  /*1500*/  @!P1 BRA `(.L_x_47) ;  /* 0x0000000400849947 */ /* 0x000fec0003800000 */
[----:B-1----:R-:W-:Y:S02]  /*1510*/  SHF.R.U32.HI R2, RZ, 0x5, R0 ;  /* 0x00000005ff027819 */ /* 0x002fe40000011600 */
[----:B------:R-:W-:Y:S02]  /*1520*/  CS2R R24, SRZ ;  /* 0x0000000000187805 */ /* 0x000fe4000001ff00 */
[----:B------:R-:W-:Y:S02]  /*1530*/  CS2R R26, SRZ ;  /* 0x00000000001a7805 */ /* 0x000fe4000001ff00 */
[----:B------:R-:W-:Y:S02]  /*1540*/  CS2R R28, SRZ ;  /* 0x00000000001c7805 */ /* 0x000fe4000001ff00 */
[----:B------:R-:W-:Y:S02]  /*1550*/  R2UR UR13, R2 ;  /* 0x00000000020d72ca */ /* 0x000fe400000e0000 */
[----:B------:R-:W-:-:S02]  /*1560*/  CS2R R30, SRZ ;  /* 0x00000000001e7805 */ /* 0x000fc4000001ff00 */
[----:B------:R-:W-:Y:S02]  /*1570*/  CS2R R32, SRZ ;  /* 0x0000000000207805 */ /* 0x000fe4000001ff00 */
[----:B------:R-:W-:Y:S02]  /*1580*/  CS2R R34, SRZ ;  /* 0x0000000000227805 */ /* 0x000fe4000001ff00 */
[----:B------:R-:W-:Y:S02]  /*1590*/  CS2R R36, SRZ ;  /* 0x0000000000247805 */ /* 0x000fe4000001ff00 */
[----:B------:R-:W-:Y:S02]  /*15a0*/  CS2R R38, SRZ ;  /* 0x0000000000267805 */ /* 0x000fe4000001ff00 */
[----:B------:R-:W-:Y:S02]  /*15b0*/  CS2R R40, SRZ ;  /* 0x0000000000287805 */ /* 0x000fe4000001ff00 */
[----:B------:R-:W-:-:S02]  /*15c0*/  CS2R R42, SRZ ;  /* 0x00000000002a7805 */ /* 0x000fc4000001ff00 */
[----:B------:R-:W-:Y:S02]  /*15d0*/  CS2R R44, SRZ ;  /* 0x00000000002c7805 */ /* 0x000fe4000001ff00 */
[----:B------:R-:W-:Y:S02]  /*15e0*/  CS2R R46, SRZ ;  /* 0x00000000002e7805 */ /* 0x000fe4000001ff00 */
[----:B------:R-:W-:Y:S02]  /*15f0*/  CS2R R48, SRZ ;  /* 0x0000000000307805 */ /* 0x000fe4000001ff00 */
[----:B------:R-:W-:Y:S02]  /*1600*/  CS2R R50, SRZ ;  /* 0x0000000000327805 */ /* 0x000fe4000001ff00 */
[----:B------:R-:W-:Y:S02]  /*1610*/  CS2R R52, SRZ ;  /* 0x0000000000347805 */ /* 0x000fe4000001ff00 */
[----:B------:R-:W-:Y:S01]  /*1620*/  CS2R R54, SRZ ;  /* 0x0000000000367805 */ /* 0x000fe2000001ff00 */
[----:B------:R-:W-:Y:S01]  /*1630*/  UMOV UR5, URZ ;  /* 0x0000003f00057c82 */ /* 0x000fe20008000000 */
[----:B------:R-:W-:-:S05]  /*1640*/  UMOV UR11, URZ ;  /* 0x0000003f000b7c82 */ /* 0x000fca0008000000 */
.L_x_49:
[----:B----4-:R-:W-:Y:S01]  /*1650*/  BAR.SYNC.DEFER_BLOCKING 0x0 ;  /* 0x0000000000007b1d */ /* 0x010fe20000010000 */
[----:B------:R-:W-:Y:S01]  /*1660*/  ULEA UR18, UR5, UR12, 0x3 ;  /* 0x0000000c05127291 */ /* 0x000fe2000f8e183f */
[----:B------:R-:W-:Y:S01]  /*1670*/  @!P2 IMAD.MOV.U32 R2, RZ, RZ, 0x8000 ;  /* 0x00008000ff02a424 */ /* 0x000fe200078e00ff */
[----:B------:R-:W-:Y:S01]  /*1680*/  ELECT P0, URZ, PT ;  /* 0x00000000003f782f */ /* 0x000fe20003800000 */
[----:B------:R-:W-:-:S03]  /*1690*/  ULEA UR14, UR5, UR12, 0xe ;  /* 0x0000000c050e7291 */ /* 0x000fc6000f8e703f */
[----:B------:R-:W-:Y:S01]  /*16a0*/  ISETP.LT.U32.AND P0, PT, R6, 0x40, P0 ;  /* 0x000000400600780c */ /* 0x000fe20000701070 */
[----:B------:R-:W-:Y:S01]  /*16b0*/  ULOP3.LUT UR30, UR13, 0x1, URZ, 0xc0, !UPT ;  /* 0x000000010d1e7892 */ /* 0x000fe2000f8ec03f */
[----:B------:R-:W-:-:S03]  /*16c0*/  ELECT P1, URZ, PT ;  /* 0x00000000003f782f */ /* 0x000fc60003820000 */
[----:B------:R-:W-:Y:S02]  /*16d0*/  ULEA UR28, UR30, UR14, 0xd ;  /* 0x0000000e1e1c7291 */ /* 0x000fe4000f8e683f */
[----:B------:R-:W-:Y:S01]  /*16e0*/  ULEA UR30, UR30, UR11, 0x6 ;  /* 0x0000000b1e1e7291 */ /* 0x000fe2000f8e303f */
[----:B------:R-:W-:Y:S01]  /*16f0*/  ISETP.LT.U32.AND P1, PT, R6, 0x20, P1 ;  /* 0x000000200600780c */ /* 0x000fe20000f21070 */
[----:B------:R-:W-:-:S04]  /*1700*/  UIADD3 UR8, UR14, 0xc000, URZ ;  /* 0x0000c0000e087890 */ /* 0x000fc8000fffe03f */
[----:B------:R-:W-:Y:S01]  /*1710*/  VOTEU.ANY UP0, P0 ;  /* 0x00000000003f7886 */ /* 0x000fe20000000100 */
[----:B------:R-:W-:Y:S01]  /*1720*/  VOTEU.ANY UP2, P0 ;  /* 0x00000000003f7886 */ /* 0x000fe20000040100 */
[----:B------:R1:W-:Y:S01]  /*1730*/  @!P2 SYNCS.ARRIVE.TRANS64 RZ, [UR18+0x18000], R2 ;  /* 0x01800002ffffa9a7 */ /* 0x0003e20008000012 */
[----:B------:R4:W-:Y:S06]  /*1740*/  MEMBAR.ALL.CTA ;  /* 0x0000000000007992 */ /* 0x0009ec0000008000 */
[----:B----4-:R-:W4:Y:S01]  /*1750*/  FENCE.VIEW.ASYNC.S ;  /* 0x00000000000073c6 */ /* 0x010f220000000000 */
[----:B------:R-:W-:Y:S01]  /*1760*/  @UP0 UIADD3 UR29, UR18, 0x18000, URZ ;  /* 0x00018000121d0890 */ /* 0x000fe2000fffe03f */
[----:B--2---:R-:W-:Y:S01]  /*1770*/  @UP0 UMOV UR6, UR20 ;  /* 0x0000001400060c82 */ /* 0x004fe20008000000 */
[----:B------:R-:W-:Y:S01]  /*1780*/  @UP0 UMOV UR7, UR21 ;  /* 0x0000001500070c82 */ /* 0x000fe20008000000 */
[----:B----4-:R-:W-:Y:S01]  /*1790*/  VOTEU.ANY UP1, P1 ;  /* 0x00000000003f7886 */ /* 0x010fe20000820100 */
[----:B------:R-:W-:Y:S01]  /*17a0*/  VOTEU.ANY UP3, P1 ;  /* 0x00000000003f7886 */ /* 0x000fe20000860100 */
[----:B-1----:R-:W-:-:S03]  /*17b0*/  IMAD.U32 R2, RZ, RZ, UR4 ;  /* 0x00000004ff027e24 */ /* 0x002fc6000f8e00ff */
[----:B------:R-:W-:Y:S01]  /*17c0*/  @UP1 UIADD3 UR9, UR18, 0x18000, URZ ;  /* 0x0001800012091890 */ /* 0x000fe2000fffe03f */
[----:B------:R-:W-:Y:S01]  /*17d0*/  @UP1 UMOV UR16, UR22 ;  /* 0x0000001600101c82 */ /* 0x000fe20008000000 */
[----:B------:R-:W-:Y:S01]  /*17e0*/  @UP1 UMOV UR17, UR23 ;  /* 0x0000001700111c82 */ /* 0x000fe20008000000 */
[----:B------:R-:W-:Y:S01]  /*17f0*/  SHF.L.U32 R2, R2, 0x1f, RZ ;  /* 0x0000001f02027819 */ /* 0x000fe200000006ff */
[----:B------:R-:W-:Y:S06]  /*1800*/  BAR.SYNC.DEFER_BLOCKING 0x0 ;  /* 0x0000000000007b1d */ /* 0x000fec0000010000 */
[----:B------:R1:W-:Y:S02]  /*1810*/  @UP2 UTMALDG.2D [UR28], [UR6] ;  /* 0x0000001c060025b4 */ /* 0x0003e40008008000 */
[----:B------:R-:W-:Y:S06]  /*1820*/  BAR.SYNC.DEFER_BLOCKING 0x0 ;  /* 0x0000000000007b1d */ /* 0x000fec0000010000 */
[----:B------:R1:W-:Y:S02]  /*1830*/  @UP3 UTMALDG.2D [UR8], [UR16] ;  /* 0x00000008100035b4 */ /* 0x0003e40008008000 */
[----:B------:R-:W-:Y:S06]  /*1840*/  BAR.SYNC.DEFER_BLOCKING 0x0 ;  /* 0x0000000000007b1d */ /* 0x000fec0000010000 */
[----:B------:R-:W2:Y:S02]  /*1850*/  SYNCS.PHASECHK.TRANS64.TRYWAIT P0, [UR18+0x18000], R2 ;  /* 0x01800002ff0075a7 */ /* 0x000ea40008000152 */
[----:B-12---:R-:W-:Y:S05]  /*1860*/  @!P0 BRA `(.L_x_48) ;  /* 0x0000000400948947 */ /* 0x006fea0003800000 */
.L_x_50:
[----:B------:R-:W-:Y:S01]  /*1870*/  USHF.R.U32.HI UR16, URZ, 0x4, UR14 ;  /* 0x000000043f107899 */ /* 0x000fe2000801160e */
[----:B------:R-:W-:Y:S02]  /*1880*/  WARPGROUP.DEPBAR.LE gsb0, 0x0 ;  /* 0x00008000000079c5 */ /* 0x000fe40000010000 */
[----:B------:R-:W-:Y:S01]  /*1890*/  USHF.R.U32.HI UR18, URZ, 0x4, UR8 ;  /* 0x000000043f127899 */ /* 0x000fe20008011608 */
[----:B------:R-:W-:Y:S01]  /*18a0*/  WARPGROUP.ARRIVE ;  /* 0x00000000000079c5 */ /* 0x000fe20000000000 */
[----:B------:R-:W-:Y:S01]  /*18b0*/  USGXT.U32 UR16, UR16, 0xe ;  /* 0x0000000e1010789a */ /* 0x000fe20008000000 */
[----:B------:R-:W1:Y:S01]  /*18c0*/  LDC R2, c[0x0][0x230] ;  /* 0x00008c00ff027b82 */ /* 0x000e620000000800 */
[----:B------:R-:W-:Y:S01]  /*18d0*/  USGXT.U32 UR18, UR18, 0xe ;  /* 0x0000000e1212789a */ /* 0x000fe20008000000 */
[----:B------:R-:W-:Y:S01]  /*18e0*/  UMOV UR17, 0x40000040 ;  /* 0x4000004000117882 */ /* 0x000fe20000000000 */
[----:B------:R-:W-:Y:S01]  /*18f0*/  UMOV UR19, 0x40000040 ;  /* 0x4000004000137882 */ /* 0x000fe20000000000 */
[----:B------:R-:W-:Y:S01]  /*1900*/  UMOV UR6, URZ ;  /* 0x0000003f00067c82 */ /* 0x000fe20008000000 */
[----:B------:R-:W-:Y:S01]  /*1910*/  UMOV UR7, URZ ;  /* 0x0000003f00077c82 */ /* 0x000fe20008000000 */
[----:B------:R-:W-:-:S02]  /*1920*/  UIADD3 UR11, UR11, 0x80, URZ ;  /* 0x000000800b0b7890 */ /* 0x000fc4000fffe03f */
[----:B------:R-:W-:Y:S02]  /*1930*/  UIADD3 UR5, UR5, 0x1, URZ ;  /* 0x0000000105057890 */ /* 0x000fe4000fffe03f */
[----:B------:R-:W-:Y:S01]  /*1940*/  HGMMA.64x64x16.F32 R24, gdesc[UR16].tnspB, R24 ;  /* 0x40e00000101879f0 */ /* 0x000fe20008700818 */
[----:B------:R-:W-:Y:S02]  /*1950*/  UIADD3 UR16, UP0, UR16, 0x2, URZ ;  /* 0x0000000210107890 */ /* 0x000fe4000ff1e03f */
[----:B------:R-:W-:Y:S02]  /*1960*/  UIADD3 UR18, UP1, UR18, 0x80, URZ ;  /* 0x0000008012127890 */ /* 0x000fe4000ff3e03f */
[----:B------:R-:W-:Y:S02]  /*1970*/  UIADD3.X UR17, UR6, 0x40000040, URZ, UP0, !UPT ;  /* 0x4000004006117890 */ /* 0x000fe400087fe43f */
[----:B------:R-:W-:Y:S02]  /*1980*/  UIADD3.X UR19, UR7, 0x40000040, URZ, UP1, !UPT ;  /* 0x4000004007137890 */ /* 0x000fe40008ffe43f */
[----:B------:R-:W-:-:S02]  /*1990*/  UIADD3.64 UR32, UR16, 0x2, URZ ;  /* 0x0000000210207897 */ /* 0x000fc4000fffe03f */
[----:B------:R-:W-:Y:S02]  /*19a0*/  UIADD3.64 UR34, UR18, 0x80, URZ ;  /* 0x0000008012227897 */ /* 0x000fe4000fffe03f */
[----:B------:R-:W-:Y:S01]  /*19b0*/  UISETP.NE.U32.AND UP0, UPT, UR5, 0x3, UPT ;  /* 0x000000030500788c */ /* 0x000fe2000bf05070 */
[----:B-1----:R-:W-:-:S03]  /*19c0*/  ISETP.LE.AND P0, PT, R2, UR11, PT ;  /* 0x0000000b02007c0c */ /* 0x002fc6000bf03270 */
[----:B------:R-:W-:Y:S02]  /*19d0*/  USEL UR6, URZ, 0x1, UP0 ;  /* 0x000000013f067887 */ /* 0x000fe40008000000 */
[----:B------:R-:W-:Y:S02]  /*19e0*/  USEL UR5, UR5, URZ, UP0 ;  /* 0x0000003f05057287 */ /* 0x000fe40008000000 */
[----:B------:R-:W-:Y:S01]  /*19f0*/  ULOP3.LUT UR4, UR4, UR6, URZ, 0x3c, !UPT ;  /* 0x0000000604047292 */ /* 0x000fe2000f8e3c3f */
[----:B------:R-:W-:Y:S04]  /*1a00*/  HGMMA.64x64x16.F32 R24, gdesc[UR16].tnspB, R24 ;  /* 0x40e00000101879f0 */ /* 0x000fe80008700818 */
[----:B------:R-:W-:Y:S01]  /*1a10*/  HGMMA.64x64x16.F32 R24, gdesc[UR32].tnspB, R24 ;  /* 0x40e00000201879f0 */ /* 0x000fe20008700818 */
[----:B------:R-:W-:-:S02]  /*1a20*/  UIADD3.64 UR32, UR16, 0x4, URZ ;  /* 0x0000000410207897 */ /* 0x000fc4000fffe03f */
[----:B------:R-:W-:-:S09]  /*1a30*/  UIADD3.64 UR34, UR18, 0x100, URZ ;  /* 0x0000010012227897 */ /* 0x000fd2000fffe03f */
[----:B------:R-:W-:Y:S01]  /*1a40*/  HGMMA.64x64x16.F32 R24, gdesc[UR32].tnspB, R24 ;  /* 0x40e00000201879f0 */ /* 0x000fe20008700818 */
[----:B------:R-:W-:Y:S02]  /*1a50*/  UIADD3.64 UR32, UR16, 0x1fe, URZ ;  /* 0x000001fe10207897 */ /* 0x000fe4000fffe03f */
[----:B------:R-:W-:-:S09]  /*1a60*/  UIADD3.64 UR34, UR18, 0x180, URZ ;  /* 0x0000018012227897 */ /* 0x000fd2000fffe03f */
[----:B------:R-:W-:Y:S01]  /*1a70*/  HGMMA.64x64x16.F32 R24, gdesc[UR32].tnspB, R24 ;  /* 0x40e00000201879f0 */ /* 0x000fe20008700818 */
[----:B------:R-:W-:Y:S02]  /*1a80*/  UIADD3.64 UR32, UR16, 0x200, URZ ;  /* 0x0000020010207897 */ /* 0x000fe4000fffe03f */
[----:B------:R-:W-:-:S09]  /*1a90*/  UIADD3.64 UR34, UR18, 0x200, URZ ;  /* 0x0000020012227897 */ /* 0x000fd2000fffe03f */
[----:B------:R-:W-:Y:S01]  /*1aa0*/  HGMMA.64x64x16.F32 R24, gdesc[UR32].tnspB, R24 ;  /* 0x40e00000201879f0 */ /* 0x000fe20008700818 */
[----:B------:R-:W-:Y:S02]  /*1ab0*/  UIADD3.64 UR32, UR16, 0x202, URZ ;  /* 0x0000020210207897 */ /* 0x000fe4000fffe03f */
[----:B------:R-:W-:Y:S02]  /*1ac0*/  UIADD3.64 UR34, UR18, 0x280, URZ ;  /* 0x0000028012227897 */ /* 0x000fe4000fffe03f */
[----:B------:R-:W-:Y:S02]  /*1ad0*/  UIADD3.64 UR16, UR16, 0x204, URZ ;  /* 0x0000020410107897 */ /* 0x000fe4000fffe03f */
[----:B------:R-:W-:-:S05]  /*1ae0*/  UIADD3.64 UR18, UR18, 0x300, URZ ;  /* 0x0000030012127897 */ /* 0x000fca000fffe03f */
[----:B------:R-:W-:Y:S04]  /*1af0*/  HGMMA.64x64x16.F32 R24, gdesc[UR32].tnspB, R24 ;  /* 0x40e00000201879f0 */ /* 0x000fe80008700818 */
[----:B------:R-:W-:Y:S01]  /*1b00*/  HGMMA.64x64x16.F32 R24, gdesc[UR16].tnspB, R24, gsb0 ;  /* 0x40e00000101879f0 */ /* 0x000fe20008000818 */
[----:B------:R-:W-:Y:S05]  /*1b10*/  @!P0 BRA `(.L_x_49) ;  /* 0xfffffff800cc8947 */ /* 0x000fea000383ffff */
.L_x_47:
[----:B------:R-:W-:Y:S02]  /*1b20*/  WARPGROUP.DEPBAR.LE gsb0, 0x0 ;  /* 0x00008000000079c5 */ /* 0x000fe40000010000 */
[----:B----4-:R-:W-:Y:S01]  /*1b30*/  BAR.SYNC.DEFER_BLOCKING 0x0 ;  /* 0x0000000000007b1d */ /* 0x010fe20000010000 */
[C---:B-1----:R-:W-:Y:S01]  /*1b40*/  IMAD.SHL.U32 R2, R0.reuse, 0x80, RZ ;  /* 0x0000008000027824 */ /* 0x042fe200078e00ff */
[----:B------:R-:W-:Y:S01]  /*1b50*/  F2FP.F16.F32.PACK_AB R24, R25, R24 ;  /* 0x000000181918723e */ /* 0x000fe200000000ff */
[----:B------:R-:W-:Y:S01]  /*1b60*/  IMAD.SHL.U32 R3, R0, 0x40, RZ ;  /* 0x0000004000037824 */ /* 0x000fe200078e00ff */
[----:B------:R-:W-:Y:S02]  /*1b70*/  F2FP.F16.F32.PACK_AB R25, R27, R26 ;  /* 0x0000001a1b19723e */ /* 0x000fe400000000ff */
[----:B------:R-:W-:Y:S02]  /*1b80*/  ELECT P0, URZ, PT ;  /* 0x00000000003f782f */ /* 0x000fe40003800000 */
[----:B------:R-:W-:Y:S01]  /*1b90*/  LOP3.LUT R2, R2, 0x780, RZ, 0xc0, !PT ;  /* 0x0000078002027812 */ /* 0x000fe200078ec0ff */
[----:B------:R-:W-:Y:S01]  /*1ba0*/  UMOV UR13, UR10 ;  /* 0x0000000a000d7c82 */ /* 0x000fe20008000000 */
[----:B------:R-:W-:Y:S01]  /*1bb0*/  F2FP.F16.F32.PACK_AB R32, R33, R32 ;  /* 0x000000202120723e */ /* 0x000fe200000000ff */
[----:B------:R-:W-:Y:S01]  /*1bc0*/  UMOV UR14, UR31 ;  /* 0x0000001f000e7c82 */ /* 0x000fe20008000000 */
[----:B-----5:R-:W-:Y:S01]  /*1bd0*/  LOP3.LUT R4, R2, 0x1800, R3, 0xf8, !PT ;  /* 0x0000180002047812 */ /* 0x020fe200078ef803 */
[----:B------:R-:W-:Y:S01]  /*1be0*/  IMAD.SHL.U32 R2, R0, 0x10, RZ ;  /* 0x0000001000027824 */ /* 0x000fe200078e00ff */
[----:B------:R-:W-:-:S02]  /*1bf0*/  F2FP.F16.F32.PACK_AB R26, R29, R28 ;  /* 0x0000001c1d1a723e */ /* 0x000fc400000000ff */
[----:B------:R-:W-:Y:S02]  /*1c00*/  F2FP.F16.F32.PACK_AB R27, R31, R30 ;  /* 0x0000001e1f1b723e */ /* 0x000fe400000000ff */
[----:B------:R-:W-:Y:S02]  /*1c10*/  LOP3.LUT R3, R2, 0x70, RZ, 0xc0, !PT ;  /* 0x0000007002037812 */ /* 0x000fe400078ec0ff */
[----:B------:R-:W-:Y:S02]  /*1c20*/  F2FP.F16.F32.PACK_AB R33, R35, R34 ;  /* 0x000000222321723e */ /* 0x000fe400000000ff */
[----:B------:R-:W-:Y:S02]  /*1c30*/  LOP3.LUT R3, R3, 0x10, R0, 0x78, !PT ;  /* 0x0000001003037812 */ /* 0x000fe400078e7800 */
[----:B------:R-:W-:Y:S01]  /*1c40*/  F2FP.F16.F32.PACK_AB R40, R41, R40 ;  /* 0x000000282928723e */ /* 0x000fe200000000ff */
[----:B------:R-:W1:Y:S02]  /*1c50*/  @!P2 SYNCS.CCTL.IV [UR12+0x18000] ;  /* 0x01800000ff00a9b1 */ /* 0x000e64000800000c */
[----:B-1----:R-:W-:Y:S01]  /*1c60*/  BAR.SYNC.DEFER_BLOCKING 0x0 ;  /* 0x0000000000007b1d */ /* 0x002fe20000010000 */
[----:B------:R-:W-:-:S02]  /*1c70*/  LOP3.LUT R3, R4, R3, RZ, 0xfc, !PT ;  /* 0x0000000304037212 */ /* 0x000fc400078efcff */
[----:B------:R-:W-:Y:S02]  /*1c80*/  F2FP.F16.F32.PACK_AB R34, R37, R36 ;  /* 0x000000242522723e */ /* 0x000fe400000000ff */
[C---:B------:R-:W-:Y:S01]  /*1c90*/  LOP3.LUT R2, R3.reuse, 0x20, RZ, 0x3c, !PT ;  /* 0x0000002003027812 */ /* 0x040fe200078e3cff */
[C---:B------:R-:W-:Y:S01]  /*1ca0*/  VIADD R0, R3.reuse, UR12 ;  /* 0x0000000c03007c36 */ /* 0x040fe20008000000 */
[C---:B------:R-:W-:Y:S02]  /*1cb0*/  LOP3.LUT R4, R3.reuse, 0x40, RZ, 0x3c, !PT ;  /* 0x0000004003047812 */ /* 0x040fe400078e3cff */
[----:B------:R-:W-:Y:S01]  /*1cc0*/  LOP3.LUT R3, R3, 0x60, RZ, 0x3c, !PT ;  /* 0x0000006003037812 */ /* 0x000fe200078e3cff */
[----:B------:R-:W-:Y:S01]  /*1cd0*/  VIADD R2, R2, UR12 ;  /* 0x0000000c02027c36 */ /* 0x000fe20008000000 */
[----:B------:R-:W-:Y:S01]  /*1ce0*/  F2FP.F16.F32.PACK_AB R35, R39, R38 ;  /* 0x000000262723723e */ /* 0x000fe200000000ff */
[----:B------:R-:W-:Y:S01]  /*1cf0*/  VIADD R4, R4, UR12 ;  /* 0x0000000c04047c36 */ /* 0x000fe20008000000 */
[----:B------:R-:W-:Y:S01]  /*1d00*/  F2FP.F16.F32.PACK_AB R41, R43, R42 ;  /* 0x0000002a2b29723e */ /* 0x000fe200000000ff */
[----:B------:R-:W-:Y:S01]  /*1d10*/  VIADD R3, R3, UR12 ;  /* 0x0000000c03037c36 */ /* 0x000fe20008000000 */
[----:B------:R-:W-:-:S02]  /*1d20*/  F2FP.F16.F32.PACK_AB R48, R49, R48 ;  /* 0x000000303130723e */ /* 0x000fc400000000ff */
[----:B------:R-:W-:Y:S02]  /*1d30*/  F2FP.F16.F32.PACK_AB R42, R45, R44 ;  /* 0x0000002c2d2a723e */ /* 0x000fe400000000ff */
[----:B------:R-:W-:Y:S02]  /*1d40*/  F2FP.F16.F32.PACK_AB R43, R47, R46 ;  /* 0x0000002e2f2b723e */ /* 0x000fe400000000ff */
[----:B------:R-:W-:Y:S02]  /*1d50*/  F2FP.F16.F32.PACK_AB R49, R51, R50 ;  /* 0x000000323331723e */ /* 0x000fe400000000ff */
[----:B------:R-:W-:Y:S01]  /*1d60*/  F2FP.F16.F32.PACK_AB R50, R53, R52 ;  /* 0x000000343532723e */ /* 0x000fe200000000ff */
[----:B------:R-:W1:Y:S02]  /*1d70*/  @!P2 SYNCS.CCTL.IV [UR12+0x18008] ;  /* 0x01800800ff00a9b1 */ /* 0x000e64000800000c */
[----:B-1----:R-:W-:Y:S01]  /*1d80*/  BAR.SYNC.DEFER_BLOCKING 0x0 ;  /* 0x0000000000007b1d */ /* 0x002fe20000010000 */
[----:B------:R-:W-:-:S02]  /*1d90*/  F2FP.F16.F32.PACK_AB R51, R55, R54 ;  /* 0x000000363733723e */ /* 0x000fc400000000ff */
[----:B------:R-:W-:-:S13]  /*1da0*/  ISETP.LT.U32.AND P0, PT, R6, 0x20, P0 ;  /* 0x000000200600780c */ /* 0x000fda0000701070 */
[----:B------:R-:W-:Y:S01]  /*1db0*/  VOTEU.ANY UP0, P0 ;  /* 0x00000000003f7886 */ /* 0x000fe20000000100 */
[----:B------:R-:W-:-:S04]  /*1dc0*/  VOTEU.ANY UP1, P0 ;  /* 0x00000000003f7886 */ /* 0x000fc80000020100 */
[----:B--2---:R-:W-:Y:S01]  /*1dd0*/  @UP0 UMOV UR6, UR24 ;  /* 0x0000001800060c82 */ /* 0x004fe20008000000 */
[----:B------:R-:W-:Y:S01]  /*1de0*/  @UP0 UMOV UR7, UR25 ;  /* 0x0000001900070c82 */ /* 0x000fe20008000000 */
[----:B------:R-:W1:Y:S02]  /*1df0*/  @!P2 SYNCS.CCTL.IV [UR12+0x18010] ;  /* 0x01801000ff00a9b1 */ /* 0x000e64000800000c */
[----:B-1----:R-:W-:Y:S04]  /*1e00*/  STSM.16.M88.4 [R0], R24 ;  /* 0x0000001800007844 */ /* 0x002fe80000000200 */
[----:B------:R-:W-:Y:S04]  /*1e10*/  STSM.16.M88.4 [R2], R32 ;  /* 0x0000002002007844 */ /* 0x000fe80000000200 */
[----:B------:R-:W-:Y:S04]  /*1e20*/  STSM.16.M88.4 [R4], R40 ;  /* 0x0000002804007844 */ /* 0x000fe80000000200 */
[----:B------:R-:W-:Y:S01]  /*1e30*/  STSM.16.M88.4 [R3], R48 ;  /* 0x0000003003007844 */ /* 0x000fe20000000200 */
[----:B------:R1:W-:Y:S06]  /*1e40*/  MEMBAR.ALL.CTA ;  /* 0x0000000000007992 */ /* 0x0003ec0000008000 */
[----:B-1----:R-:W1:Y:S02]  /*1e50*/  FENCE.VIEW.ASYNC.S ;  /* 0x00000000000073c6 */ /* 0x002e640000000000 */
[----:B-1----:R-:W-:Y:S06]  /*1e60*/  BAR.SYNC.DEFER_BLOCKING 0x0 ;  /* 0x0000000000007b1d */ /* 0x002fec0000010000 */
[----:B------:R1:W-:Y:S01]  /*1e70*/  @UP1 UTMASTG.2D [UR12], [UR6] ;  /* 0x0000000c060013b5 */ /* 0x0003e20008008000 */
[----:B------:R0:W-:Y:S01]  /*1e80*/  UTMACMDFLUSH ;  /* 0x00000000000079b7 */ /* 0x0001e20000000000 */
[----:B------:R-:W-:-:S04]  /*1e90*/  DEPBAR.LE SB0, 0x0 ;  /* 0x000080000000791a */ /* 0x000fc80000000000 */
[----:B------:R-:W-:Y:S06]  /*1ea0*/  BAR.SYNC.DEFER_BLOCKING 0x0 ;  /* 0x0000000000007b1d */ /* 0x000fec0000010000 */
[----:B-1----:R-:W-:Y:S05]  /*1eb0*/  EXIT ;  /* 0x000000000000794d */ /* 0x002fea0003800000 */
.L_x_48:
[----:B------:R-:W1:Y:S02]  /*1ec0*/  SYNCS.PHASECHK.TRANS64.TRYWAIT P0, [UR18+0x18000], R2 ;  /* 0x01800002ff0075a7 */ /* 0x000e640008000152 */
[----:B-1----:R-:W-:Y:S05]  /*1ed0*/  @!P0 BRA `(.L_x_48) ;  /* 0xfffffffc00f88947 */ /* 0x002fea000383ffff */
[----:B------:R-:W-:Y:S05]  /*1ee0*/  BRA `(.L_x_50) ;  /* 0xfffffff800607947 */ /* 0x000fea000383ffff */
.L_x_51:
[----:B------:R-:W-:-:S00]  /*1ef0*/  BRA `(.L_x_51) ;  /* 0xfffffffc00fc7947 */ /* 0x000fc0000383ffff */
[----:B------:R-:W-:-:S00]  /*1f00*/  NOP ;  /* 0x0000000000007918 */ /* 0x000fc00000000000 */
[----:B------:R-:W-:-:S00]  /*1f10*/  NOP ;  /* 0x0000000000007918 */ /* 0x000fc00000000000 */
[----:B------:R-:W-:-:S00]  /*1f20*/  NOP ;  /* 0x0000000000007918 */ /* 0x000fc00000000000 */
[----:B------:R-:W-:-:S00]  /*1f30*/  NOP ;  /* 0x0000000000007918 */ /* 0x000fc00000000000 */
[----:B------:R-:W-:-:S00]  /*1f40*/  NOP ;  /* 0x0000000000007918 */ /* 0x000fc00000000000 */
[----:B------:R-:W-:-:S00]  /*1f50*/  NOP ;  /* 0x0000000000007918 */ /* 0x000fc00000000000 */
[----:B------:R-:W-:-:S00]  /*1f60*/  NOP ;  /* 0x0000000000007918 */ /* 0x000fc00000000000 */
[----:B------:R-:W-:-:S00]  /*1f70*/  NOP ;  /* 0x0000000000007918 */ /* 0x000fc00000000000 */
.L_x_52:


//--------------------- .nv.shared.gluon_wgmma    --------------------------
	.section	.nv.shared.gluon_wgmma,"aw",@nobits
	.sectionflags	@""
	.align	16
	.zero		1024


//--------------------- .nv.shared.reserved.0     --------------------------
	.section	.nv.shared.reserved.0,"aw",@nobits
	.weak		__nv_reservedSMEM_offset_0_alias
	.size		__nv_reservedSMEM_offset_0_alias, 0, 0
	.other		__nv_reservedSMEM_offset_0_alias,@"STO_CUDA_RESERVED_SHARED STV_DEFAULT"
__nv_reservedSMEM_offset_0_alias:
	.zero		0


//--------------------- .nv.constant0.gluon_wgmma --------------------------
	.section	.nv.constant0.gluon_wgmma,"a",@progbits
	.sectionflags	@""
	.align	4
.nv.constant0.gluon_wgmma:
	.zero		608


//--------------------- SYMBOLS --------------------------

	.type		.nv.reservedSmem.offset0,@object
	.size		.nv.reservedSmem.offset0,0x4
